	.target	sm_90a

	.elftype	@"ET_EXEC"


//--------------------- .note.nv.tkinfo           --------------------------
	.section	.note.nv.tkinfo,"",@"SHT_NOTE"
	.sectionflags	@"SHF_NOTE_NV_TKINFO"
	.tkinfo
        /*0018*/ 	.word	0x00000002
        /*0030*/ 	.string	""
        /*0030*/ 	.string	"ptxas"
        /*0030*/ 	.string	"Cuda compilation tools, release 13.0, V13.0.88"
        /*0030*/ 	.string	"Build cuda_13.0.r13.0/compiler.36424714_0"
        /*0030*/ 	.string	"-arch sm_90a -m 64 "



//--------------------- .note.nv.cuinfo           --------------------------
	.section	.note.nv.cuinfo,"",@"SHT_NOTE"
	.sectionflags	@"SHF_NOTE_NV_CUINFO"
        /*0018*/ 	.short	0x0002
        /*001a*/ 	.short	0x005a
        /*001c*/ 	.short	0x0082
	.zero		2


//--------------------- .nv.info                  --------------------------
	.section	.nv.info,"",@"SHT_CUDA_INFO"
	.align	4


	//----- nvinfo : EIATTR_REGCOUNT
	.align		4
        /*0000*/ 	.byte	0x04, 0x2f
        /*0002*/ 	.short	(.L_15 - .L_14)
	.align		4
.L_14:
        /*0004*/ 	.word	index@(_ZN7cutlass13device_kernelINS_4gemm6kernel13GemmUniversalIN4cute5tupleIJiiiiEEENS1_10collective13CollectiveMmaINS1_34MainloopSm90TmaGmmaWarpSpecializedILi5ENS5_IJNS4_1CILi1EEESB_SB_EEENS1_32KernelTmaWarpSpecializedPingpongEEENS5_IJNSA_ILi64EEENSA_ILi128EEESF_EEENS_10bfloat16_tENS5_IJlSB_lEEESI_SJ_NS4_8TiledMMAINS4_8MMA_AtomIJNS4_4SM904GMMA28MMA_64x128x16_F32BF16BF16_SSILNSN_5MajorE0ELSP_0ELNSN_7ScaleInE1ELSQ_1EEEEEENS4_6LayoutISC_NS5_IJNSA_ILi0EEESU_SU_EEEEENS5_IJNS4_10UnderscoreESX_SX_EEEEENS4_13SM90_TMA_LOADENS4_14ComposedLayoutINS4_7SwizzleILi3ELi4ELi3EEENS4_18smem_ptr_flag_bitsILi16EEENST_INS5_IJNSA_ILi8EEESF_EEENS5_IJSF_SB_EEEEEEEvNS4_8identityES10_S1A_vS1B_EENS_8epilogue10collective6detail29Sm90TmaWarpSpecializedAdapterINS1E_15DefaultEpilogueISI_SJ_SJ_NS1D_6thread17LinearCombinationISI_Li1EffLNS1I_9ScaleType4KindE0ELNS_15FloatRoundStyleE2ESI_EENS1_15EpilogueDefaultEEEEEvvEEEEvNT_6ParamsE)
        /*0008*/ 	.word	0x000000a8


	//----- nvinfo : EIATTR_FRAME_SIZE
	.align		4
.L_15:
        /*000c*/ 	.byte	0x04, 0x11
        /*000e*/ 	.short	(.L_17 - .L_16)
	.align		4
.L_16:
        /*0010*/ 	.word	index@(_ZN7cutlass13device_kernelINS_4gemm6kernel13GemmUniversalIN4cute5tupleIJiiiiEEENS1_10collective13CollectiveMmaINS1_34MainloopSm90TmaGmmaWarpSpecializedILi5ENS5_IJNS4_1CILi1EEESB_SB_EEENS1_32KernelTmaWarpSpecializedPingpongEEENS5_IJNSA_ILi64EEENSA_ILi128EEESF_EEENS_10bfloat16_tENS5_IJlSB_lEEESI_SJ_NS4_8TiledMMAINS4_8MMA_AtomIJNS4_4SM904GMMA28MMA_64x128x16_F32BF16BF16_SSILNSN_5MajorE0ELSP_0ELNSN_7ScaleInE1ELSQ_1EEEEEENS4_6LayoutISC_NS5_IJNSA_ILi0EEESU_SU_EEEEENS5_IJNS4_10UnderscoreESX_SX_EEEEENS4_13SM90_TMA_LOADENS4_14ComposedLayoutINS4_7SwizzleILi3ELi4ELi3EEENS4_18smem_ptr_flag_bitsILi16EEENST_INS5_IJNSA_ILi8EEESF_EEENS5_IJSF_SB_EEEEEEEvNS4_8identityES10_S1A_vS1B_EENS_8epilogue10collective6detail29Sm90TmaWarpSpecializedAdapterINS1E_15DefaultEpilogueISI_SJ_SJ_NS1D_6thread17LinearCombinationISI_Li1EffLNS1I_9ScaleType4KindE0ELNS_15FloatRoundStyleE2ESI_EENS1_15EpilogueDefaultEEEEEvvEEEEvNT_6ParamsE)
        /*0014*/ 	.word	0x00000008


	//----- nvinfo : EIATTR_MIN_STACK_SIZE
	.align		4
.L_17:
        /*0018*/ 	.byte	0x04, 0x12
        /*001a*/ 	.short	(.L_19 - .L_18)
	.align		4
.L_18:
        /*001c*/ 	.word	index@(_ZN7cutlass13device_kernelINS_4gemm6kernel13GemmUniversalIN4cute5tupleIJiiiiEEENS1_10collective13CollectiveMmaINS1_34MainloopSm90TmaGmmaWarpSpecializedILi5ENS5_IJNS4_1CILi1EEESB_SB_EEENS1_32KernelTmaWarpSpecializedPingpongEEENS5_IJNSA_ILi64EEENSA_ILi128EEESF_EEENS_10bfloat16_tENS5_IJlSB_lEEESI_SJ_NS4_8TiledMMAINS4_8MMA_AtomIJNS4_4SM904GMMA28MMA_64x128x16_F32BF16BF16_SSILNSN_5MajorE0ELSP_0ELNSN_7ScaleInE1ELSQ_1EEEEEENS4_6LayoutISC_NS5_IJNSA_ILi0EEESU_SU_EEEEENS5_IJNS4_10UnderscoreESX_SX_EEEEENS4_13SM90_TMA_LOADENS4_14ComposedLayoutINS4_7SwizzleILi3ELi4ELi3EEENS4_18smem_ptr_flag_bitsILi16EEENST_INS5_IJNSA_ILi8EEESF_EEENS5_IJSF_SB_EEEEEEEvNS4_8identityES10_S1A_vS1B_EENS_8epilogue10collective6detail29Sm90TmaWarpSpecializedAdapterINS1E_15DefaultEpilogueISI_SJ_SJ_NS1D_6thread17LinearCombinationISI_Li1EffLNS1I_9ScaleType4KindE0ELNS_15FloatRoundStyleE2ESI_EENS1_15EpilogueDefaultEEEEEvvEEEEvNT_6ParamsE)
        /*0020*/ 	.word	0x00000008
.L_19:


//--------------------- .nv.compat                --------------------------
	.section	.nv.compat,"",@"SHT_CUDA_COMPAT_INFO"
	.align	4
        /*0000*/ 	.byte	0x02, 0x09, 0x01, 0x00, 0x02, 0x02, 0x04, 0x00, 0x02, 0x05, 0x05, 0x00, 0x03, 0x07, 0x01, 0x01
        /*0010*/ 	.byte	0x02, 0x03, 0x01, 0x00, 0x02, 0x06, 0x01, 0x00, 0x04, 0x0b, 0x08, 0x00, 0x00, 0x00, 0x00, 0x00
        /*0020*/ 	.byte	0x00, 0x00, 0x00, 0x00


//--------------------- .nv.info._ZN7cutlass13device_kernelINS_4gemm6kernel13GemmUniversalIN4cute5tupleIJiiiiEEENS1_10collective13CollectiveMmaINS1_34MainloopSm90TmaGmmaWarpSpecializedILi5ENS5_IJNS4_1CILi1EEESB_SB_EEENS1_32KernelTmaWarpSpecializedPingpongEEENS5_IJNSA_ILi64EEENSA_ILi128EEESF_EEENS_10bfloat16_tENS5_IJlSB_lEEESI_SJ_NS4_8TiledMMAINS4_8MMA_AtomIJNS4_4SM904GMMA28MMA_64x128x16_F32BF16BF16_SSILNSN_5MajorE0ELSP_0ELNSN_7ScaleInE1ELSQ_1EEEEEENS4_6LayoutISC_NS5_IJNSA_ILi0EEESU_SU_EEEEENS5_IJNS4_10UnderscoreESX_SX_EEEEENS4_13SM90_TMA_LOADENS4_14ComposedLayoutINS4_7SwizzleILi3ELi4ELi3EEENS4_18smem_ptr_flag_bitsILi16EEENST_INS5_IJNSA_ILi8EEESF_EEENS5_IJSF_SB_EEEEEEEvNS4_8identityES10_S1A_vS1B_EENS_8epilogue10collective6detail29Sm90TmaWarpSpecializedAdapterINS1E_15DefaultEpilogueISI_SJ_SJ_NS1D_6thread17LinearCombinationISI_Li1EffLNS1I_9ScaleType4KindE0ELNS_15FloatRoundStyleE2ESI_EENS1_15EpilogueDefaultEEEEEvvEEEEvNT_6ParamsE --------------------------
	.section	.nv.info._ZN7cutlass13device_kernelINS_4gemm6kernel13GemmUniversalIN4cute5tupleIJiiiiEEENS1_10collective13CollectiveMmaINS1_34MainloopSm90TmaGmmaWarpSpecializedILi5ENS5_IJNS4_1CILi1EEESB_SB_EEENS1_32KernelTmaWarpSpecializedPingpongEEENS5_IJNSA_ILi64EEENSA_ILi128EEESF_EEENS_10bfloat16_tENS5_IJlSB_lEEESI_SJ_NS4_8TiledMMAINS4_8MMA_AtomIJNS4_4SM904GMMA28MMA_64x128x16_F32BF16BF16_SSILNSN_5MajorE0ELSP_0ELNSN_7ScaleInE1ELSQ_1EEEEEENS4_6LayoutISC_NS5_IJNSA_ILi0EEESU_SU_EEEEENS5_IJNS4_10UnderscoreESX_SX_EEEEENS4_13SM90_TMA_LOADENS4_14ComposedLayoutINS4_7SwizzleILi3ELi4ELi3EEENS4_18smem_ptr_flag_bitsILi16EEENST_INS5_IJNSA_ILi8EEESF_EEENS5_IJSF_SB_EEEEEEEvNS4_8identityES10_S1A_vS1B_EENS_8epilogue10collective6detail29Sm90TmaWarpSpecializedAdapterINS1E_15DefaultEpilogueISI_SJ_SJ_NS1D_6thread17LinearCombinationISI_Li1EffLNS1I_9ScaleType4KindE0ELNS_15FloatRoundStyleE2ESI_EENS1_15EpilogueDefaultEEEEEvvEEEEvNT_6ParamsE,"",@"SHT_CUDA_INFO"
	.sectionflags	@""
	.align	4


	//----- nvinfo : EIATTR_CUDA_API_VERSION
	.align		4
        /*0000*/ 	.byte	0x04, 0x37
        /*0002*/ 	.short	(.L_21 - .L_20)
.L_20:
        /*0004*/ 	.word	0x00000082


	//----- nvinfo : EIATTR_KPARAM_INFO
	.align		4
.L_21:
        /*0008*/ 	.byte	0x04, 0x17
        /*000a*/ 	.short	(.L_23 - .L_22)
.L_22:
        /*000c*/ 	.word	0x00000000
        /*0010*/ 	.short	0x0000
        /*0012*/ 	.short	0x0070
        /*0014*/ 	.byte	0x00, 0xf0, 0x01, 0x10


	//----- nvinfo : EIATTR_SPARSE_MMA_MASK
	.align		4
.L_23:
        /*0018*/ 	.byte	0x03, 0x50
        /*001a*/ 	.short	0x0000


	//----- nvinfo : EIATTR_MAXREG_COUNT
	.align		4
        /*001c*/ 	.byte	0x03, 0x1b
        /*001e*/ 	.short	0x00a8


	//----- nvinfo : EIATTR_NUM_BARRIERS
	.align		4
        /*0020*/ 	.byte	0x02, 0x4c
        /*0022*/ 	.byte	0x01
	.zero		1


	//----- nvinfo : EIATTR_EXTERNS
	.align		4
        /*0024*/ 	.byte	0x04, 0x0f
        /*0026*/ 	.short	(.L_25 - .L_24)


	//   ....[0]....
	.align		4
.L_24:
        /*0028*/ 	.word	index@(__assertfail)


	//----- nvinfo : EIATTR_ANNOTATIONS
	.align		4
.L_25:
        /*002c*/ 	.byte	0x04, 0x55
        /*002e*/ 	.short	(.L_27 - .L_26)


	//   ....[0]....
.L_26:
        /*0030*/ 	.word	0x00000001
        /*0034*/ 	.byte	0xf0, 0x0a, 0x00, 0x00, 0x01, 0x00, 0x00, 0x00, 0x10, 0x12, 0x00, 0x00, 0x01, 0x00, 0x00, 0x00
        /*0044*/ 	.byte	0xe0, 0x60, 0x00, 0x00, 0x01, 0x00, 0x00, 0x00, 0xa0, 0x6c, 0x00, 0x00


	//----- nvinfo : EIATTR_MERCURY_ISA_VERSION
	.align		4
.L_27:
        /*0050*/ 	.byte	0x03, 0x5f
        /*0052*/ 	.short	0x0101


	//----- nvinfo : EIATTR_INT_WARP_WIDE_INSTR_OFFSETS
	.align		4
        /*0054*/ 	.byte	0x04, 0x31
        /*0056*/ 	.short	(.L_29 - .L_28)


	//   ....[0]....
.L_28:
        /*0058*/ 	.word	0x00000410


	//   ....[1]....
        /*005c*/ 	.word	0x00000430


	//   ....[2]....
        /*0060*/ 	.word	0x000004b0


	//   ....[3]....
        /*0064*/ 	.word	0x000004c0


	//   ....[4]....
        /*0068*/ 	.word	0x000004d0


	//   ....[5]....
        /*006c*/ 	.word	0x000004f0


	//   ....[6]....
        /*0070*/ 	.word	0x00000580


	//   ....[7]....
        /*0074*/ 	.word	0x000005a0


	//----- nvinfo : EIATTR_COOP_GROUP_MASK_REGIDS
	.align		4
.L_29:
        /*0078*/ 	.byte	0x04, 0x29
        /*007a*/ 	.short	(.L_31 - .L_30)


	//   ....[0]....
.L_30:
        /*007c*/ 	.word	0xffffffff


	//   ....[1]....
        /*0080*/ 	.word	0xffffffff


	//   ....[2]....
        /*0084*/ 	.word	0xffffffff


	//   ....[3]....
        /*0088*/ 	.word	0xffffffff


	//   ....[4]....
        /*008c*/ 	.word	0xffffffff


	//   ....[5]....
        /*0090*/ 	.word	0xffffffff


	//----- nvinfo : EIATTR_COOP_GROUP_INSTR_OFFSETS
	.align		4
.L_31:
        /*0094*/ 	.byte	0x04, 0x28
        /*0096*/ 	.short	(.L_33 - .L_32)


	//   ....[0]....
.L_32:
        /*0098*/ 	.word	0x00000070


	//   ....[1]....
        /*009c*/ 	.word	0x00000080


	//   ....[2]....
        /*00a0*/ 	.word	0x00000140


	//   ....[3]....
        /*00a4*/ 	.word	0x000002f0


	//   ....[4]....
        /*00a8*/ 	.word	0x00000330


	//   ....[5]....
        /*00ac*/ 	.word	0x00000370


	//----- nvinfo : EIATTR_REG_RECONFIG
	.align		4
.L_33:
        /*00b0*/ 	.byte	0x01, 0x54
	.zero		2


	//----- nvinfo : EIATTR_SYSCALL_OFFSETS
	.align		4
        /*00b4*/ 	.byte	0x04, 0x46
        /*00b6*/ 	.short	(.L_35 - .L_34)


	//   ....[0]....
.L_34:
        /*00b8*/ 	.word	0x00001690


	//----- nvinfo : EIATTR_MBARRIER_INSTR_OFFSETS
	.align		4
.L_35:
        /*00bc*/ 	.byte	0x04, 0x39
        /*00be*/ 	.short	(.L_37 - .L_36)


	//   ....[0]....
.L_36:
        /*00c0*/ 	.word	0x00000240
        /*00c4*/ 	.word	0x000000ff
        /*00c8*/ 	.word	0x00000000
        /*00cc*/ 	.short	0x0100
        /*00ce*/ 	.byte	0x08
	.zero		1


	//   ....[1]....
        /*00d0*/ 	.word	0x00000250
        /*00d4*/ 	.word	0x000000ff
        /*00d8*/ 	.word	0x00000028
        /*00dc*/ 	.short	0x0100
        /*00de*/ 	.byte	0x08
	.zero		1


	//   ....[2]....
        /*00e0*/ 	.word	0x00000260
        /*00e4*/ 	.word	0x000000ff
        /*00e8*/ 	.word	0x00000008
        /*00ec*/ 	.short	0x0100
        /*00ee*/ 	.byte	0x08
	.zero		1


	//   ....[3]....
        /*00f0*/ 	.word	0x00000270
        /*00f4*/ 	.word	0x000000ff
        /*00f8*/ 	.word	0x00000030
        /*00fc*/ 	.short	0x0100
        /*00fe*/ 	.byte	0x08
	.zero		1


	//   ....[4]....
        /*0100*/ 	.word	0x00000280
        /*0104*/ 	.word	0x000000ff
        /*0108*/ 	.word	0x00000010
        /*010c*/ 	.short	0x0100
        /*010e*/ 	.byte	0x08
	.zero		1


	//   ....[5]....
        /*0110*/ 	.word	0x00000290
        /*0114*/ 	.word	0x000000ff
        /*0118*/ 	.word	0x00000038
        /*011c*/ 	.short	0x0100
        /*011e*/ 	.byte	0x08
	.zero		1


	//   ....[6]....
        /*0120*/ 	.word	0x000002a0
        /*0124*/ 	.word	0x000000ff
        /*0128*/ 	.word	0x00000018
        /*012c*/ 	.short	0x0100
        /*012e*/ 	.byte	0x08
	.zero		1


	//   ....[7]....
        /*0130*/ 	.word	0x000002b0
        /*0134*/ 	.word	0x000000ff
        /*0138*/ 	.word	0x00000040
        /*013c*/ 	.short	0x0100
        /*013e*/ 	.byte	0x08
	.zero		1


	//   ....[8]....
        /*0140*/ 	.word	0x000002c0
        /*0144*/ 	.word	0x000000ff
        /*0148*/ 	.word	0x00000020
        /*014c*/ 	.short	0x0100
        /*014e*/ 	.byte	0x08
	.zero		1


	//   ....[9]....
        /*0150*/ 	.word	0x000002d0
        /*0154*/ 	.word	0x000000ff
        /*0158*/ 	.word	0x00000048
        /*015c*/ 	.short	0x0100
        /*015e*/ 	.byte	0x08
	.zero		1


	//   ....[10]....
        /*0160*/ 	.word	0x000005e0
        /*0164*/ 	.word	0x000000ff
        /*0168*/ 	.word	0x00000080
        /*016c*/ 	.short	0x0100
        /*016e*/ 	.byte	0x08
	.zero		1


	//   ....[11]....
        /*0170*/ 	.word	0x00000650
        /*0174*/ 	.word	0x000000ff
        /*0178*/ 	.word	0x00000088
        /*017c*/ 	.short	0x0100
        /*017e*/ 	.byte	0x08
	.zero		1


	//   ....[12]....
        /*0180*/ 	.word	0x00000670
        /*0184*/ 	.word	0x000000ff
        /*0188*/ 	.word	0x00000060
        /*018c*/ 	.short	0x0100
        /*018e*/ 	.byte	0x09
	.zero		1


	//   ....[13]....
        /*0190*/ 	.word	0x00000680
        /*0194*/ 	.word	0x000000ff
        /*0198*/ 	.word	0x00000068
        /*019c*/ 	.short	0x0100
        /*019e*/ 	.byte	0x09
	.zero		1


	//   ....[14]....
        /*01a0*/ 	.word	0x00000690
        /*01a4*/ 	.word	0x000000ff
        /*01a8*/ 	.word	0x00000070
        /*01ac*/ 	.short	0x0100
        /*01ae*/ 	.byte	0x09
	.zero		1


	//   ....[15]....
        /*01b0*/ 	.word	0x000006a0
        /*01b4*/ 	.word	0x000000ff
        /*01b8*/ 	.word	0x00000078
        /*01bc*/ 	.short	0x0100
        /*01be*/ 	.byte	0x09
	.zero		1


	//   ....[16]....
        /*01c0*/ 	.word	0x00001550
        /*01c4*/ 	.word	0x000000ff
        /*01c8*/ 	.word	0xfffffff8
        /*01cc*/ 	.short	0x010a
        /*01ce*/ 	.byte	0x2b
	.zero		1


	//   ....[17]....
        /*01d0*/ 	.word	0x00001710
        /*01d4*/ 	.word	0x00000003
        /*01d8*/ 	.word	0x00000000
        /*01dc*/ 	.short	0x010a
        /*01de*/ 	.byte	0x3f
	.zero		1


	//   ....[18]....
        /*01e0*/ 	.word	0x00001770
        /*01e4*/ 	.word	0x00000003
        /*01e8*/ 	.word	0x00000000
        /*01ec*/ 	.short	0x010a
        /*01ee*/ 	.byte	0x3f
	.zero		1


	//   ....[19]....
        /*01f0*/ 	.word	0x00001ad0
        /*01f4*/ 	.word	0x000000ff
        /*01f8*/ 	.word	0x00000000
        /*01fc*/ 	.short	0x010a
        /*01fe*/ 	.byte	0x04
	.zero		1


	//   ....[20]....
        /*0200*/ 	.word	0x00001b10
        /*0204*/ 	.word	0x000000ff
        /*0208*/ 	.word	0x00000000
        /*020c*/ 	.short	0x010a
        /*020e*/ 	.byte	0x04
	.zero		1


	//   ....[21]....
        /*0210*/ 	.word	0x00001d70
        /*0214*/ 	.word	0x000000ff
        /*0218*/ 	.word	0x00000000
        /*021c*/ 	.short	0x0101
        /*021e*/ 	.byte	0x04
	.zero		1


	//   ....[22]....
        /*0220*/ 	.word	0x00001e70
        /*0224*/ 	.word	0x00000003
        /*0228*/ 	.word	0x00000000
        /*022c*/ 	.short	0x0101
        /*022e*/ 	.byte	0x2e
	.zero		1


	//   ....[23]....
        /*0230*/ 	.word	0x00001f40
        /*0234*/ 	.word	0x000000ff
        /*0238*/ 	.word	0x00000000
        /*023c*/ 	.short	0x0101
        /*023e*/ 	.byte	0x06
	.zero		1


	//   ....[24]....
        /*0240*/ 	.word	0x00001fb0
        /*0244*/ 	.word	0x000000ff
        /*0248*/ 	.word	0x00000008
        /*024c*/ 	.short	0x010a
        /*024e*/ 	.byte	0x2b
	.zero		1


	//   ....[25]....
        /*0250*/ 	.word	0x00006120
        /*0254*/ 	.word	0x00000000
        /*0258*/ 	.word	0x00000000
        /*025c*/ 	.short	0x0101
        /*025e*/ 	.byte	0x2e
	.zero		1


	//   ....[26]....
        /*0260*/ 	.word	0x00006a10
        /*0264*/ 	.word	0x0000000b
        /*0268*/ 	.word	0x00000028
        /*026c*/ 	.short	0x010a
        /*026e*/ 	.byte	0x3f
	.zero		1


	//   ....[27]....
        /*0270*/ 	.word	0x00006dd0
        /*0274*/ 	.word	0x00000006
        /*0278*/ 	.word	0x00000088
        /*027c*/ 	.short	0x0101
        /*027e*/ 	.byte	0x3f
	.zero		1


	//   ....[28]....
        /*0280*/ 	.word	0x000074f0
        /*0284*/ 	.word	0x00000007
        /*0288*/ 	.word	0x00000000
        /*028c*/ 	.short	0x010a
        /*028e*/ 	.byte	0x3f
	.zero		1


	//   ....[29]....
        /*0290*/ 	.word	0x00007570
        /*0294*/ 	.word	0x00000006
        /*0298*/ 	.word	0x00000000
        /*029c*/ 	.short	0x010a
        /*029e*/ 	.byte	0x3f
	.zero		1


	//   ....[30]....
        /*02a0*/ 	.word	0x00007600
        /*02a4*/ 	.word	0x00000007
        /*02a8*/ 	.word	0x00000000
        /*02ac*/ 	.short	0x010a
        /*02ae*/ 	.byte	0x3f
	.zero		1


	//   ....[31]....
        /*02b0*/ 	.word	0x00007690
        /*02b4*/ 	.word	0x00000006
        /*02b8*/ 	.word	0x00000000
        /*02bc*/ 	.short	0x010a
        /*02be*/ 	.byte	0x3f
	.zero		1


	//   ....[32]....
        /*02c0*/ 	.word	0x00007720
        /*02c4*/ 	.word	0x00000005
        /*02c8*/ 	.word	0x00000000
        /*02cc*/ 	.short	0x010a
        /*02ce*/ 	.byte	0x3f
	.zero		1


	//   ....[33]....
        /*02d0*/ 	.word	0x00007790
        /*02d4*/ 	.word	0x00000003
        /*02d8*/ 	.word	0xfffffff8
        /*02dc*/ 	.short	0x010a
        /*02de*/ 	.byte	0x3f
	.zero		1


	//   ....[34]....
        /*02e0*/ 	.word	0x000077e0
        /*02e4*/ 	.word	0x00000003
        /*02e8*/ 	.word	0x00000000
        /*02ec*/ 	.short	0x010a
        /*02ee*/ 	.byte	0x3f
	.zero		1


	//   ....[35]....
        /*02f0*/ 	.word	0x00007840
        /*02f4*/ 	.word	0x00000004
        /*02f8*/ 	.word	0x00000000
        /*02fc*/ 	.short	0x010a
        /*02fe*/ 	.byte	0x3f
	.zero		1


	//   ....[36]....
        /*0300*/ 	.word	0x000078a0
        /*0304*/ 	.word	0x00000003
        /*0308*/ 	.word	0x00000008
        /*030c*/ 	.short	0x010a
        /*030e*/ 	.byte	0x3f
	.zero		1


	//   ....[37]....
        /*0310*/ 	.word	0x00007970
        /*0314*/ 	.word	0x0000000b
        /*0318*/ 	.word	0x00000028
        /*031c*/ 	.short	0x010a
        /*031e*/ 	.byte	0x3f
	.zero		1


	//   ....[38]....
        /*0320*/ 	.word	0x00007a40
        /*0324*/ 	.word	0x00000007
        /*0328*/ 	.word	0x00000000
        /*032c*/ 	.short	0x010a
        /*032e*/ 	.byte	0x3f
	.zero		1


	//   ....[39]....
        /*0330*/ 	.word	0x00007a90
        /*0334*/ 	.word	0x00000006
        /*0338*/ 	.word	0x00000000
        /*033c*/ 	.short	0x010a
        /*033e*/ 	.byte	0x3f
	.zero		1


	//   ....[40]....
        /*0340*/ 	.word	0x00007ae0
        /*0344*/ 	.word	0x00000007
        /*0348*/ 	.word	0x00000000
        /*034c*/ 	.short	0x010a
        /*034e*/ 	.byte	0x3f
	.zero		1


	//   ....[41]....
        /*0350*/ 	.word	0x00007b30
        /*0354*/ 	.word	0x00000006
        /*0358*/ 	.word	0x00000000
        /*035c*/ 	.short	0x010a
        /*035e*/ 	.byte	0x3f
	.zero		1


	//----- nvinfo : EIATTR_NUM_MBARRIERS
	.align		4
.L_37:
        /*0360*/ 	.byte	0x03, 0x38
        /*0362*/ 	.short	0x0010


	//----- nvinfo : EIATTR_EXIT_INSTR_OFFSETS
	.align		4
        /*0364*/ 	.byte	0x04, 0x1c
        /*0366*/ 	.short	(.L_39 - .L_38)


	//   ....[0]....
.L_38:
        /*0368*/ 	.word	0x000011a0


	//   ....[1]....
        /*036c*/ 	.word	0x00001200


	//   ....[2]....
        /*0370*/ 	.word	0x00006740


	//   ....[3]....
        /*0374*/ 	.word	0x00006770


	//   ....[4]....
        /*0378*/ 	.word	0x00007770


	//----- nvinfo : EIATTR_MAX_THREADS
	.align		4
.L_39:
        /*037c*/ 	.byte	0x04, 0x05
        /*037e*/ 	.short	(.L_41 - .L_40)
.L_40:
        /*0380*/ 	.word	0x00000180
        /*0384*/ 	.word	0x00000001
        /*0388*/ 	.word	0x00000001


	//----- nvinfo : EIATTR_CRS_STACK_SIZE
	.align		4
.L_41:
        /*038c*/ 	.byte	0x04, 0x1e
        /*038e*/ 	.short	(.L_43 - .L_42)
.L_42:
        /*0390*/ 	.word	0x00000000


	//----- nvinfo : EIATTR_CBANK_PARAM_SIZE
	.align		4
.L_43:
        /*0394*/ 	.byte	0x03, 0x19
        /*0396*/ 	.short	0x0470


	//----- nvinfo : EIATTR_PARAM_CBANK
	.align		4
        /*0398*/ 	.byte	0x04, 0x0a
        /*039a*/ 	.short	(.L_45 - .L_44)
	.align		4
.L_44:
        /*039c*/ 	.word	index@(.nv.constant0._ZN7cutlass13device_kernelINS_4gemm6kernel13GemmUniversalIN4cute5tupleIJiiiiEEENS1_10collective13CollectiveMmaINS1_34MainloopSm90TmaGmmaWarpSpecializedILi5ENS5_IJNS4_1CILi1EEESB_SB_EEENS1_32KernelTmaWarpSpecializedPingpongEEENS5_IJNSA_ILi64EEENSA_ILi128EEESF_EEENS_10bfloat16_tENS5_IJlSB_lEEESI_SJ_NS4_8TiledMMAINS4_8MMA_AtomIJNS4_4SM904GMMA28MMA_64x128x16_F32BF16BF16_SSILNSN_5MajorE0ELSP_0ELNSN_7ScaleInE1ELSQ_1EEEEEENS4_6LayoutISC_NS5_IJNSA_ILi0EEESU_SU_EEEEENS5_IJNS4_10UnderscoreESX_SX_EEEEENS4_13SM90_TMA_LOADENS4_14ComposedLayoutINS4_7SwizzleILi3ELi4ELi3EEENS4_18smem_ptr_flag_bitsILi16EEENST_INS5_IJNSA_ILi8EEESF_EEENS5_IJSF_SB_EEEEEEEvNS4_8identityES10_S1A_vS1B_EENS_8epilogue10collective6detail29Sm90TmaWarpSpecializedAdapterINS1E_15DefaultEpilogueISI_SJ_SJ_NS1D_6thread17LinearCombinationISI_Li1EffLNS1I_9ScaleType4KindE0ELNS_15FloatRoundStyleE2ESI_EENS1_15EpilogueDefaultEEEEEvvEEEEvNT_6ParamsE)
        /*03a0*/ 	.short	0x0210
        /*03a2*/ 	.short	0x0470


	//----- nvinfo : EIATTR_SW_WAR
	.align		4
.L_45:
        /*03a4*/ 	.byte	0x04, 0x36
        /*03a6*/ 	.short	(.L_47 - .L_46)
.L_46:
        /*03a8*/ 	.word	0x00000008
.L_47:


//--------------------- .nv.callgraph             --------------------------
	.section	.nv.callgraph,"",@"SHT_CUDA_CALLGRAPH"
	.align	4
	.sectionentsize	8
	.align		4
        /*0000*/ 	.word	0x00000000
	.align		4
        /*0004*/ 	.word	0xffffffff
	.align		4
        /*0008*/ 	.word	index@(_ZN7cutlass13device_kernelINS_4gemm6kernel13GemmUniversalIN4cute5tupleIJiiiiEEENS1_10collective13CollectiveMmaINS1_34MainloopSm90TmaGmmaWarpSpecializedILi5ENS5_IJNS4_1CILi1EEESB_SB_EEENS1_32KernelTmaWarpSpecializedPingpongEEENS5_IJNSA_ILi64EEENSA_ILi128EEESF_EEENS_10bfloat16_tENS5_IJlSB_lEEESI_SJ_NS4_8TiledMMAINS4_8MMA_AtomIJNS4_4SM904GMMA28MMA_64x128x16_F32BF16BF16_SSILNSN_5MajorE0ELSP_0ELNSN_7ScaleInE1ELSQ_1EEEEEENS4_6LayoutISC_NS5_IJNSA_ILi0EEESU_SU_EEEEENS5_IJNS4_10UnderscoreESX_SX_EEEEENS4_13SM90_TMA_LOADENS4_14ComposedLayoutINS4_7SwizzleILi3ELi4ELi3EEENS4_18smem_ptr_flag_bitsILi16EEENST_INS5_IJNSA_ILi8EEESF_EEENS5_IJSF_SB_EEEEEEEvNS4_8identityES10_S1A_vS1B_EENS_8epilogue10collective6detail29Sm90TmaWarpSpecializedAdapterINS1E_15DefaultEpilogueISI_SJ_SJ_NS1D_6thread17LinearCombinationISI_Li1EffLNS1I_9ScaleType4KindE0ELNS_15FloatRoundStyleE2ESI_EENS1_15EpilogueDefaultEEEEEvvEEEEvNT_6ParamsE)
	.align		4
        /*000c*/ 	.word	index@(__assertfail)
	.align		4
        /*0010*/ 	.word	0x00000000
	.align		4
        /*0014*/ 	.word	0xfffffffe
	.align		4
        /*0018*/ 	.word	0x00000000
	.align		4
        /*001c*/ 	.word	0xfffffffd
	.align		4
        /*0020*/ 	.word	0x00000000
	.align		4
        /*0024*/ 	.word	0xfffffffc


//--------------------- .nv.constant4             --------------------------
	.section	.nv.constant4,"a",@progbits
	.align	8
	.align		8
.nv.constant4:
        /*0000*/ 	.dword	__assertfail
	.align		8
        /*0008*/ 	.dword	__unnamed_1
	.align		8
        /*0010*/ 	.dword	_ZN39_INTERNAL_f433a828_4_k_cu_bb12411d_33024cuda3std3__45__cpo5beginE
	.align		8
        /*0018*/ 	.dword	_ZN39_INTERNAL_f433a828_4_k_cu_bb12411d_33024cuda3std3__45__cpo3endE
	.align		8
        /*0020*/ 	.dword	_ZN39_INTERNAL_f433a828_4_k_cu_bb12411d_33024cuda3std3__45__cpo6cbeginE
	.align		8
        /*0028*/ 	.dword	_ZN39_INTERNAL_f433a828_4_k_cu_bb12411d_33024cuda3std3__45__cpo4cendE
	.align		8
        /*0030*/ 	.dword	_ZN39_INTERNAL_f433a828_4_k_cu_bb12411d_33024cuda3std3__441_GLOBAL__N__f433a828_4_k_cu_bb12411d_33026ignoreE
	.align		8
        /*0038*/ 	.dword	_ZN39_INTERNAL_f433a828_4_k_cu_bb12411d_33024cuda3std3__419piecewise_constructE
	.align		8
        /*0040*/ 	.dword	_ZN39_INTERNAL_f433a828_4_k_cu_bb12411d_33024cuda3std3__48in_placeE
	.align		8
        /*0048*/ 	.dword	_ZN39_INTERNAL_f433a828_4_k_cu_bb12411d_33024cuda3std6ranges3__45__cpo4swapE
	.align		8
        /*0050*/ 	.dword	_ZN39_INTERNAL_f433a828_4_k_cu_bb12411d_33024cuda3std6ranges3__45__cpo9iter_moveE
	.align		8
        /*0058*/ 	.dword	_ZN39_INTERNAL_f433a828_4_k_cu_bb12411d_33024cute7productE
	.align		8
        /*0060*/ 	.dword	_ZN39_INTERNAL_f433a828_4_k_cu_bb12411d_33024cute1_E
	.align		8
        /*0068*/ 	.dword	$str$22
	.align		8
        /*0070*/ 	.dword	$str$23


//--------------------- .text._ZN7cutlass13device_kernelINS_4gemm6kernel13GemmUniversalIN4cute5tupleIJiiiiEEENS1_10collective13CollectiveMmaINS1_34MainloopSm90TmaGmmaWarpSpecializedILi5ENS5_IJNS4_1CILi1EEESB_SB_EEENS1_32KernelTmaWarpSpecializedPingpongEEENS5_IJNSA_ILi64EEENSA_ILi128EEESF_EEENS_10bfloat16_tENS5_IJlSB_lEEESI_SJ_NS4_8TiledMMAINS4_8MMA_AtomIJNS4_4SM904GMMA28MMA_64x128x16_F32BF16BF16_SSILNSN_5MajorE0ELSP_0ELNSN_7ScaleInE1ELSQ_1EEEEEENS4_6LayoutISC_NS5_IJNSA_ILi0EEESU_SU_EEEEENS5_IJNS4_10UnderscoreESX_SX_EEEEENS4_13SM90_TMA_LOADENS4_14ComposedLayoutINS4_7SwizzleILi3ELi4ELi3EEENS4_18smem_ptr_flag_bitsILi16EEENST_INS5_IJNSA_ILi8EEESF_EEENS5_IJSF_SB_EEEEEEEvNS4_8identityES10_S1A_vS1B_EENS_8epilogue10collective6detail29Sm90TmaWarpSpecializedAdapterINS1E_15DefaultEpilogueISI_SJ_SJ_NS1D_6thread17LinearCombinationISI_Li1EffLNS1I_9ScaleType4KindE0ELNS_15FloatRoundStyleE2ESI_EENS1_15EpilogueDefaultEEEEEvvEEEEvNT_6ParamsE --------------------------
	.section	.text._ZN7cutlass13device_kernelINS_4gemm6kernel13GemmUniversalIN4cute5tupleIJiiiiEEENS1_10collective13CollectiveMmaINS1_34MainloopSm90TmaGmmaWarpSpecializedILi5ENS5_IJNS4_1CILi1EEESB_SB_EEENS1_32KernelTmaWarpSpecializedPingpongEEENS5_IJNSA_ILi64EEENSA_ILi128EEESF_EEENS_10bfloat16_tENS5_IJlSB_lEEESI_SJ_NS4_8TiledMMAINS4_8MMA_AtomIJNS4_4SM904GMMA28MMA_64x128x16_F32BF16BF16_SSILNSN_5MajorE0ELSP_0ELNSN_7ScaleInE1ELSQ_1EEEEEENS4_6LayoutISC_NS5_IJNSA_ILi0EEESU_SU_EEEEENS5_IJNS4_10UnderscoreESX_SX_EEEEENS4_13SM90_TMA_LOADENS4_14ComposedLayoutINS4_7SwizzleILi3ELi4ELi3EEENS4_18smem_ptr_flag_bitsILi16EEENST_INS5_IJNSA_ILi8EEESF_EEENS5_IJSF_SB_EEEEEEEvNS4_8identityES10_S1A_vS1B_EENS_8epilogue10collective6detail29Sm90TmaWarpSpecializedAdapterINS1E_15DefaultEpilogueISI_SJ_SJ_NS1D_6thread17LinearCombinationISI_Li1EffLNS1I_9ScaleType4KindE0ELNS_15FloatRoundStyleE2ESI_EENS1_15EpilogueDefaultEEEEEvvEEEEvNT_6ParamsE,"ax",@progbits
	.align	128
.text._ZN7cutlass13device_kernelINS_4gemm6kernel13GemmUniversalIN4cute5tupleIJiiiiEEENS1_10collective13CollectiveMmaINS1_34MainloopSm90TmaGmmaWarpSpecializedILi5ENS5_IJNS4_1CILi1EEESB_SB_EEENS1_32KernelTmaWarpSpecializedPingpongEEENS5_IJNSA_ILi64EEENSA_ILi128EEESF_EEENS_10bfloat16_tENS5_IJlSB_lEEESI_SJ_NS4_8TiledMMAINS4_8MMA_AtomIJNS4_4SM904GMMA28MMA_64x128x16_F32BF16BF16_SSILNSN_5MajorE0ELSP_0ELNSN_7ScaleInE1ELSQ_1EEEEEENS4_6LayoutISC_NS5_IJNSA_ILi0EEESU_SU_EEEEENS5_IJNS4_10UnderscoreESX_SX_EEEEENS4_13SM90_TMA_LOADENS4_14ComposedLayoutINS4_7SwizzleILi3ELi4ELi3EEENS4_18smem_ptr_flag_bitsILi16EEENST_INS5_IJNSA_ILi8EEESF_EEENS5_IJSF_SB_EEEEEEEvNS4_8identityES10_S1A_vS1B_EENS_8epilogue10collective6detail29Sm90TmaWarpSpecializedAdapterINS1E_15DefaultEpilogueISI_SJ_SJ_NS1D_6thread17LinearCombinationISI_Li1EffLNS1I_9ScaleType4KindE0ELNS_15FloatRoundStyleE2ESI_EENS1_15EpilogueDefaultEEEEEvvEEEEvNT_6ParamsE:
        .type           _ZN7cutlass13device_kernelINS_4gemm6kernel13GemmUniversalIN4cute5tupleIJiiiiEEENS1_10collective13CollectiveMmaINS1_34MainloopSm90TmaGmmaWarpSpecializedILi5ENS5_IJNS4_1CILi1EEESB_SB_EEENS1_32KernelTmaWarpSpecializedPingpongEEENS5_IJNSA_ILi64EEENSA_ILi128EEESF_EEENS_10bfloat16_tENS5_IJlSB_lEEESI_SJ_NS4_8TiledMMAINS4_8MMA_AtomIJNS4_4SM904GMMA28MMA_64x128x16_F32BF16BF16_SSILNSN_5MajorE0ELSP_0ELNSN_7ScaleInE1ELSQ_1EEEEEENS4_6LayoutISC_NS5_IJNSA_ILi0EEESU_SU_EEEEENS5_IJNS4_10UnderscoreESX_SX_EEEEENS4_13SM90_TMA_LOADENS4_14ComposedLayoutINS4_7SwizzleILi3ELi4ELi3EEENS4_18smem_ptr_flag_bitsILi16EEENST_INS5_IJNSA_ILi8EEESF_EEENS5_IJSF_SB_EEEEEEEvNS4_8identityES10_S1A_vS1B_EENS_8epilogue10collective6detail29Sm90TmaWarpSpecializedAdapterINS1E_15DefaultEpilogueISI_SJ_SJ_NS1D_6thread17LinearCombinationISI_Li1EffLNS1I_9ScaleType4KindE0ELNS_15FloatRoundStyleE2ESI_EENS1_15EpilogueDefaultEEEEEvvEEEEvNT_6ParamsE,@function
        .size           _ZN7cutlass13device_kernelINS_4gemm6kernel13GemmUniversalIN4cute5tupleIJiiiiEEENS1_10collective13CollectiveMmaINS1_34MainloopSm90TmaGmmaWarpSpecializedILi5ENS5_IJNS4_1CILi1EEESB_SB_EEENS1_32KernelTmaWarpSpecializedPingpongEEENS5_IJNSA_ILi64EEENSA_ILi128EEESF_EEENS_10bfloat16_tENS5_IJlSB_lEEESI_SJ_NS4_8TiledMMAINS4_8MMA_AtomIJNS4_4SM904GMMA28MMA_64x128x16_F32BF16BF16_SSILNSN_5MajorE0ELSP_0ELNSN_7ScaleInE1ELSQ_1EEEEEENS4_6LayoutISC_NS5_IJNSA_ILi0EEESU_SU_EEEEENS5_IJNS4_10UnderscoreESX_SX_EEEEENS4_13SM90_TMA_LOADENS4_14ComposedLayoutINS4_7SwizzleILi3ELi4ELi3EEENS4_18smem_ptr_flag_bitsILi16EEENST_INS5_IJNSA_ILi8EEESF_EEENS5_IJSF_SB_EEEEEEEvNS4_8identityES10_S1A_vS1B_EENS_8epilogue10collective6detail29Sm90TmaWarpSpecializedAdapterINS1E_15DefaultEpilogueISI_SJ_SJ_NS1D_6thread17LinearCombinationISI_Li1EffLNS1I_9ScaleType4KindE0ELNS_15FloatRoundStyleE2ESI_EENS1_15EpilogueDefaultEEEEEvvEEEEvNT_6ParamsE,(.L_x_199 - _ZN7cutlass13device_kernelINS_4gemm6kernel13GemmUniversalIN4cute5tupleIJiiiiEEENS1_10collective13CollectiveMmaINS1_34MainloopSm90TmaGmmaWarpSpecializedILi5ENS5_IJNS4_1CILi1EEESB_SB_EEENS1_32KernelTmaWarpSpecializedPingpongEEENS5_IJNSA_ILi64EEENSA_ILi128EEESF_EEENS_10bfloat16_tENS5_IJlSB_lEEESI_SJ_NS4_8TiledMMAINS4_8MMA_AtomIJNS4_4SM904GMMA28MMA_64x128x16_F32BF16BF16_SSILNSN_5MajorE0ELSP_0ELNSN_7ScaleInE1ELSQ_1EEEEEENS4_6LayoutISC_NS5_IJNSA_ILi0EEESU_SU_EEEEENS5_IJNS4_10UnderscoreESX_SX_EEEEENS4_13SM90_TMA_LOADENS4_14ComposedLayoutINS4_7SwizzleILi3ELi4ELi3EEENS4_18smem_ptr_flag_bitsILi16EEENST_INS5_IJNSA_ILi8EEESF_EEENS5_IJSF_SB_EEEEEEEvNS4_8identityES10_S1A_vS1B_EENS_8epilogue10collective6detail29Sm90TmaWarpSpecializedAdapterINS1E_15DefaultEpilogueISI_SJ_SJ_NS1D_6thread17LinearCombinationISI_Li1EffLNS1I_9ScaleType4KindE0ELNS_15FloatRoundStyleE2ESI_EENS1_15EpilogueDefaultEEEEEvvEEEEvNT_6ParamsE)
        .other          _ZN7cutlass13device_kernelINS_4gemm6kernel13GemmUniversalIN4cute5tupleIJiiiiEEENS1_10collective13CollectiveMmaINS1_34MainloopSm90TmaGmmaWarpSpecializedILi5ENS5_IJNS4_1CILi1EEESB_SB_EEENS1_32KernelTmaWarpSpecializedPingpongEEENS5_IJNSA_ILi64EEENSA_ILi128EEESF_EEENS_10bfloat16_tENS5_IJlSB_lEEESI_SJ_NS4_8TiledMMAINS4_8MMA_AtomIJNS4_4SM904GMMA28MMA_64x128x16_F32BF16BF16_SSILNSN_5MajorE0ELSP_0ELNSN_7ScaleInE1ELSQ_1EEEEEENS4_6LayoutISC_NS5_IJNSA_ILi0EEESU_SU_EEEEENS5_IJNS4_10UnderscoreESX_SX_EEEEENS4_13SM90_TMA_LOADENS4_14ComposedLayoutINS4_7SwizzleILi3ELi4ELi3EEENS4_18smem_ptr_flag_bitsILi16EEENST_INS5_IJNSA_ILi8EEESF_EEENS5_IJSF_SB_EEEEEEEvNS4_8identityES10_S1A_vS1B_EENS_8epilogue10collective6detail29Sm90TmaWarpSpecializedAdapterINS1E_15DefaultEpilogueISI_SJ_SJ_NS1D_6thread17LinearCombinationISI_Li1EffLNS1I_9ScaleType4KindE0ELNS_15FloatRoundStyleE2ESI_EENS1_15EpilogueDefaultEEEEEvvEEEEvNT_6ParamsE,@"STO_CUDA_ENTRY STV_DEFAULT"
_ZN7cutlass13device_kernelINS_4gemm6kernel13GemmUniversalIN4cute5tupleIJiiiiEEENS1_10collective13CollectiveMmaINS1_34MainloopSm90TmaGmmaWarpSpecializedILi5ENS5_IJNS4_1CILi1EEESB_SB_EEENS1_32KernelTmaWarpSpecializedPingpongEEENS5_IJNSA_ILi64EEENSA_ILi128EEESF_EEENS_10bfloat16_tENS5_IJlSB_lEEESI_SJ_NS4_8TiledMMAINS4_8MMA_AtomIJNS4_4SM904GMMA28MMA_64x128x16_F32BF16BF16_SSILNSN_5MajorE0ELSP_0ELNSN_7ScaleInE1ELSQ_1EEEEEENS4_6LayoutISC_NS5_IJNSA_ILi0EEESU_SU_EEEEENS5_IJNS4_10UnderscoreESX_SX_EEEEENS4_13SM90_TMA_LOADENS4_14ComposedLayoutINS4_7SwizzleILi3ELi4ELi3EEENS4_18smem_ptr_flag_bitsILi16EEENST_INS5_IJNSA_ILi8EEESF_EEENS5_IJSF_SB_EEEEEEEvNS4_8identityES10_S1A_vS1B_EENS_8epilogue10collective6detail29Sm90TmaWarpSpecializedAdapterINS1E_15DefaultEpilogueISI_SJ_SJ_NS1D_6thread17LinearCombinationISI_Li1EffLNS1I_9ScaleType4KindE0ELNS_15FloatRoundStyleE2ESI_EENS1_15EpilogueDefaultEEEEEvvEEEEvNT_6ParamsE:
[----:B------:R-:W0:Y:S02]  /*0000*/  LDC R1, c[0x0][0x28] ;  /* 0x00000a00ff017b82 */ /* 0x000e240000000800 */
[----:B0-----:R-:W-:Y:S01]  /*0010*/  VIADD R1, R1, 0xfffffff8 ;  /* 0xfffffff801017836 */ /* 0x001fe20000000000 */
[----:B------:R-:W0:Y:S01]  /*0020*/  S2R R4, SR_TID.X ;  /* 0x0000000000047919 */ /* 0x000e220000002100 */
[----:B------:R-:W-:Y:S01]  /*0030*/  ELECT P0, URZ, PT ;  /* 0x00000000003f782f */ /* 0x000fe20003800000 */
[----:B------:R-:W-:Y:S01]  /*0040*/  BSSY B0, `(.L_x_0) ;  /* 0x000000f000007945 */ /* 0x000fe20003800000 */
[--C-:B0-----:R-:W-:Y:S02]  /*0050*/  SHF.R.U32.HI R0, RZ, 0x5, R4.reuse ;  /* 0x00000005ff007819 */ /* 0x101fe40000011604 */
[----:B------:R-:W-:-:S03]  /*0060*/  SHF.R.U32.HI R5, RZ, 0x7, R4 ;  /* 0x00000007ff057819 */ /* 0x000fc60000011604 */
[----:B------:R-:W0:Y:S04]  /*0070*/  SHFL.IDX PT, R2, R0, RZ, 0x1f ;  /* 0x00001fff00027589 */ /* 0x000e2800000e0000 */
[----:B------:R1:W2:Y:S01]  /*0080*/  SHFL.IDX PT, R7, R5, RZ, 0x1f ;  /* 0x00001fff05077589 */ /* 0x0002a200000e0000 */
[----:B0-----:R-:W-:-:S13]  /*0090*/  ISETP.NE.OR P0, PT, R2, RZ, !P0 ;  /* 0x000000ff0200720c */ /* 0x001fda0004705670 */
[----:B-12---:R-:W-:Y:S05]  /*00a0*/  @P0 BRA `(.L_x_1) ;  /* 0x0000000000200947 */ /* 0x006fea0003800000 */
[----:B------:R-:W-:Y:S02]  /*00b0*/  ULDC.64 UR4, c[0x0][0x198] ;  /* 0x0000660000047ab9 */ /* 0x000fe40000000a00 */
[----:B------:R-:W-:Y:S02]  /*00c0*/  UIADD3 UR6, UP0, UR4, 0xf0, URZ ;  /* 0x000000f004067890 */ /* 0x000fe4000ff1e03f */
[----:B------:R-:W-:Y:S02]  /*00d0*/  UIADD3 UR4, UP1, UR4, 0x1f0, URZ ;  /* 0x000001f004047890 */ /* 0x000fe4000ff3e03f */
[----:B------:R-:W-:Y:S02]  /*00e0*/  UIADD3.X UR7, URZ, UR5, URZ, UP0, !UPT ;  /* 0x000000053f077290 */ /* 0x000fe400087fe43f */
[----:B------:R-:W-:-:S07]  /*00f0*/  UIADD3.X UR5, URZ, UR5, URZ, UP1, !UPT ;  /* 0x000000053f057290 */ /* 0x000fce0008ffe43f */
[----:B------:R0:W-:Y:S02]  /*0100*/  UTMACCTL.PF [UR6] ;  /* 0x00000000060079b9 */ /* 0x0001e40008040000 */
[----:B------:R0:W-:Y:S02]  /*0110*/  UTMACCTL.PF [UR4] ;  /* 0x00000000040079b9 */ /* 0x0001e40008040000 */
[----:B0-----:R-:W-:Y:S01]  /*0120*/  NOP ;  /* 0x0000000000007918 */ /* 0x001fe20000000000 */
.L_x_1:
[----:B------:R-:W-:Y:S05]  /*0130*/  BSYNC B0 ;  /* 0x0000000000007941 */ /* 0x000fea0003800000 */
.L_x_0:
[----:B------:R-:W0:Y:S02]  /*0140*/  SHFL.IDX PT, R3, R0, RZ, 0x1f ;  /* 0x00001fff00037589 */ /* 0x000e2400000e0000 */
[----:B0-----:R-:W-:-:S13]  /*0150*/  ISETP.NE.AND P0, PT, R3, RZ, PT ;  /* 0x000000ff0300720c */ /* 0x001fda0003f05270 */
[----:B------:R-:W-:Y:S05]  /*0160*/  @P0 BRA `(.L_x_2) ;  /* 0x0000000000600947 */ /* 0x000fea0003800000 */
[----:B------:R-:W0:Y:S01]  /*0170*/  S2UR UR8, SR_CgaCtaId ;  /* 0x00000000000879c3 */ /* 0x000e220000008800 */
[----:B------:R-:W-:Y:S01]  /*0180*/  UMOV UR4, 0x400 ;  /* 0x0000040000047882 */ /* 0x000fe20000000000 */
[----:B------:R-:W-:Y:S01]  /*0190*/  UMOV UR5, 0x1 ;  /* 0x0000000100057882 */ /* 0x000fe20000000000 */
[----:B------:R-:W-:Y:S01]  /*01a0*/  UMOV UR6, 0x80 ;  /* 0x0000008000067882 */ /* 0x000fe20000000000 */
[----:B------:R-:W-:Y:S01]  /*01b0*/  ELECT P0, URZ, PT ;  /* 0x00000000003f782f */ /* 0x000fe20003800000 */
[----:B------:R-:W-:-:S04]  /*01c0*/  UIADD3 UR6, -UR6, 0x100000, URZ ;  /* 0x0010000006067890 */ /* 0x000fc8000fffe13f */
[----:B------:R-:W-:Y:S02]  /*01d0*/  USHF.L.U32 UR7, UR6, 0xb, URZ ;  /* 0x0000000b06077899 */ /* 0x000fe4000800063f */
[----:B------:R-:W-:Y:S02]  /*01e0*/  USHF.L.U32 UR6, UR6, 0x1, URZ ;  /* 0x0000000106067899 */ /* 0x000fe4000800063f */
[----:B0-----:R-:W-:Y:S02]  /*01f0*/  ULEA UR8, UR8, UR4, 0x18 ;  /* 0x0000000408087291 */ /* 0x001fe4000f8ec03f */
[----:B------:R-:W-:-:S04]  /*0200*/  UIADD3 UR4, -UR5, 0x100000, URZ ;  /* 0x0010000005047890 */ /* 0x000fc8000fffe13f */
[----:B------:R-:W-:Y:S02]  /*0210*/  USHF.L.U32 UR5, UR4, 0xb, URZ ;  /* 0x0000000b04057899 */ /* 0x000fe4000800063f */
[----:B------:R-:W-:Y:S01]  /*0220*/  USHF.L.U32 UR4, UR4, 0x1, URZ ;  /* 0x0000000104047899 */ /* 0x000fe2000800063f */
[----:B------:R-:W0:Y:S11]  /*0230*/  FENCE.VIEW.ASYNC.S ;  /* 0x00000000000073c6 */ /* 0x000e360000000000 */
[----:B0-----:R0:W1:Y:S01]  /*0240*/  SYNCS.EXCH.64 URZ, [UR8], UR4 ;  /* 0x00000004083f75b2 */ /* 0x0010620008000100 */
[----:B------:R0:W2:Y:S01]  /*0250*/  SYNCS.EXCH.64 URZ, [UR8+0x28], UR6 ;  /* 0x00002806083f75b2 */ /* 0x0000a20008000100 */
[----:B------:R0:W3:Y:S01]  /*0260*/  SYNCS.EXCH.64 URZ, [UR8+0x8], UR4 ;  /* 0x00000804083f75b2 */ /* 0x0000e20008000100 */
[----:B------:R0:W4:Y:S01]  /*0270*/  SYNCS.EXCH.64 URZ, [UR8+0x30], UR6 ;  /* 0x00003006083f75b2 */ /* 0x0001220008000100 */
[----:B------:R0:W0:Y:S01]  /*0280*/  SYNCS.EXCH.64 URZ, [UR8+0x10], UR4 ;  /* 0x00001004083f75b2 */ /* 0x0000220008000100 */
[----:B------:R0:W0:Y:S01]  /*0290*/  SYNCS.EXCH.64 URZ, [UR8+0x38], UR6 ;  /* 0x00003806083f75b2 */ /* 0x0000220008000100 */
[----:B------:R0:W0:Y:S01]  /*02a0*/  SYNCS.EXCH.64 URZ, [UR8+0x18], UR4 ;  /* 0x00001804083f75b2 */ /* 0x0000220008000100 */
[----:B------:R0:W0:Y:S01]  /*02b0*/  SYNCS.EXCH.64 URZ, [UR8+0x40], UR6 ;  /* 0x00004006083f75b2 */ /* 0x0000220008000100 */
[----:B------:R0:W0:Y:S01]  /*02c0*/  SYNCS.EXCH.64 URZ, [UR8+0x20], UR4 ;  /* 0x00002004083f75b2 */ /* 0x0000220008000100 */
[----:B------:R0:W0:Y:S01]  /*02d0*/  SYNCS.EXCH.64 URZ, [UR8+0x48], UR6 ;  /* 0x00004806083f75b2 */ /* 0x0000220008000100 */
[----:B------:R-:W-:Y:S01]  /*02e0*/  NOP ;  /* 0x0000000000007918 */ /* 0x000fe20000000000 */
.L_x_2:
[----:B------:R-:W5:Y:S01]  /*02f0*/  SHFL.IDX PT, R6, R0, RZ, 0x1f ;  /* 0x00001fff00067589 */ /* 0x000f6200000e0000 */
[----:B------:R-:W-:Y:S01]  /*0300*/  ELECT P0, URZ, PT ;  /* 0x00000000003f782f */ /* 0x000fe20003800000 */
[----:B------:R-:W-:Y:S01]  /*0310*/  NOP ;  /* 0x0000000000007918 */ /* 0x000fe20000000000 */
[----:B------:R-:W-:Y:S01]  /*0320*/  ELECT P1, URZ, PT ;  /* 0x00000000003f782f */ /* 0x000fe20003820000 */
[----:B------:R-:W1:Y:S01]  /*0330*/  SHFL.IDX PT, R3, R0, RZ, 0x1f ;  /* 0x00001fff00037589 */ /* 0x000e6200000e0000 */
[----:B0-----:R-:W-:Y:S01]  /*0340*/  UMOV UR4, 0x20 ;  /* 0x0000002000047882 */ /* 0x001fe20000000000 */
[----:B------:R-:W-:Y:S01]  /*0350*/  UMOV UR11, 0x80 ;  /* 0x00000080000b7882 */ /* 0x000fe20000000000 */
[----:B------:R-:W-:Y:S01]  /*0360*/  NOP ;  /* 0x0000000000007918 */ /* 0x000fe20000000000 */
[----:B------:R-:W0:Y:S01]  /*0370*/  SHFL.IDX PT, R5, R5, RZ, 0x1f ;  /* 0x00001fff05057589 */ /* 0x000e2200000e0000 */
[C---:B------:R-:W-:Y:S01]  /*0380*/  VIADD R31, R7.reuse, 0xffffffff ;  /* 0xffffffff071f7836 */ /* 0x040fe20000000000 */
[----:B------:R-:W-:Y:S01]  /*0390*/  ULDC.64 UR36, c[0x0][0x208] ;  /* 0x0000820000247ab9 */ /* 0x000fe20000000a00 */
[----:B------:R-:W-:-:S03]  /*03a0*/  ISETP.NE.AND P2, PT, R7, RZ, PT ;  /* 0x000000ff0700720c */ /* 0x000fc60003f45270 */
[----:B------:R-:W-:Y:S02]  /*03b0*/  ISETP.GE.U32.AND P3, PT, R31, 0x2, PT ;  /* 0x000000021f00780c */ /* 0x000fe40003f66070 */
[----:B-----5:R-:W-:Y:S02]  /*03c0*/  ISETP.NE.OR P0, PT, R6, RZ, !P0 ;  /* 0x000000ff0600720c */ /* 0x020fe40004705670 */
[----:B-1----:R-:W-:Y:S02]  /*03d0*/  ISETP.NE.OR P1, PT, R3, RZ, !P1 ;  /* 0x000000ff0300720c */ /* 0x002fe40004f25670 */
[----:B------:R-:W-:Y:S02]  /*03e0*/  SHF.R.S32.HI R3, RZ, 0x1f, R2 ;  /* 0x0000001fff037819 */ /* 0x000fe40000011402 */
[----:B0-----:R-:W-:Y:S02]  /*03f0*/  R2UR UR43, R5 ;  /* 0x00000000052b72ca */ /* 0x001fe400000e0000 */
[----:B------:R-:W-:-:S05]  /*0400*/  LEA.HI R3, R3, R2, RZ, 0x2 ;  /* 0x0000000203037211 */ /* 0x000fca00078f10ff */
[----:B------:R-:W-:Y:S01]  /*0410*/  VOTEU.ALL UP0, P0 ;  /* 0x00000000003f7886 */ /* 0x000fe20000000000 */
[----:B------:R-:W-:Y:S01]  /*0420*/  LOP3.LUT R3, R3, 0xfffffffc, RZ, 0xc0, !PT ;  /* 0xfffffffc03037812 */ /* 0x000fe200078ec0ff */
[----:B------:R-:W-:-:S03]  /*0430*/  VOTEU.ALL UP1, P1 ;  /* 0x00000000003f7886 */ /* 0x000fc60000820000 */
[----:B------:R-:W0:Y:S01]  /*0440*/  @!UP0 S2UR UR7, SR_CgaCtaId ;  /* 0x00000000000789c3 */ /* 0x000e220000008800 */
[----:B------:R-:W-:Y:S01]  /*0450*/  @!UP0 UMOV UR6, 0x400 ;  /* 0x0000040000068882 */ /* 0x000fe20000000000 */
[----:B------:R-:W-:-:S04]  /*0460*/  @!UP0 UIADD3 UR4, -UR4, 0x100000, URZ ;  /* 0x0010000004048890 */ /* 0x000fc8000fffe13f */
[----:B------:R-:W-:Y:S02]  /*0470*/  @!UP0 USHF.L.U32 UR5, UR4, 0xb, URZ ;  /* 0x0000000b04058899 */ /* 0x000fe4000800063f */
[----:B------:R-:W-:Y:S01]  /*0480*/  @!UP0 USHF.L.U32 UR4, UR4, 0x1, URZ ;  /* 0x0000000104048899 */ /* 0x000fe2000800063f */
[----:B------:R-:W-:Y:S01]  /*0490*/  IMAD.IADD R14, R2, 0x1, -R3 ;  /* 0x00000001020e7824 */ /* 0x000fe200078e0a03 */
[----:B------:R-:W-:Y:S01]  /*04a0*/  @!UP1 UMOV UR9, 0x400 ;  /* 0x0000040000099882 */ /* 0x000fe20000000000 */
[----:B------:R-:W-:Y:S01]  /*04b0*/  VOTEU.ALL UP2, P1 ;  /* 0x00000000003f7886 */ /* 0x000fe20000840000 */
[----:B------:R-:W-:Y:S01]  /*04c0*/  VOTEU.ALL UP3, P1 ;  /* 0x00000000003f7886 */ /* 0x000fe20000860000 */
[----:B------:R-:W-:Y:S01]  /*04d0*/  VOTEU.ALL UP4, P1 ;  /* 0x00000000003f7886 */ /* 0x000fe20000880000 */
[----:B------:R-:W1:Y:S01]  /*04e0*/  @!UP1 S2UR UR10, SR_CgaCtaId ;  /* 0x00000000000a99c3 */ /* 0x000e620000008800 */
[----:B------:R-:W-:Y:S01]  /*04f0*/  VOTEU.ALL UP5, P1 ;  /* 0x00000000003f7886 */ /* 0x000fe200008a0000 */
[----:B------:R-:W-:-:S04]  /*0500*/  SHF.R.S32.HI R3, RZ, 0x1f, R4 ;  /* 0x0000001fff037819 */ /* 0x000fc80000011404 */
[----:B------:R-:W-:-:S04]  /*0510*/  LEA.HI R3, R3, R4, RZ, 0x7 ;  /* 0x0000000403037211 */ /* 0x000fc800078f38ff */
[----:B------:R-:W-:-:S05]  /*0520*/  LOP3.LUT R3, R3, 0xffffff80, RZ, 0xc0, !PT ;  /* 0xffffff8003037812 */ /* 0x000fca00078ec0ff */
[----:B------:R-:W-:Y:S01]  /*0530*/  IMAD.IADD R5, R4, 0x1, -R3 ;  /* 0x0000000104057824 */ /* 0x000fe200078e0a03 */
[----:B0-----:R-:W-:Y:S02]  /*0540*/  @!UP0 ULEA UR8, UR7, UR6, 0x18 ;  /* 0x0000000607088291 */ /* 0x001fe4000f8ec03f */
[----:B------:R-:W-:-:S04]  /*0550*/  @!UP1 UIADD3 UR6, -UR11, 0x100000, URZ ;  /* 0x001000000b069890 */ /* 0x000fc8000fffe13f */
[----:B------:R-:W-:Y:S02]  /*0560*/  @!UP1 USHF.L.U32 UR7, UR6, 0xb, URZ ;  /* 0x0000000b06079899 */ /* 0x000fe4000800063f */
[----:B------:R-:W-:Y:S01]  /*0570*/  @!UP1 USHF.L.U32 UR6, UR6, 0x1, URZ ;  /* 0x0000000106069899 */ /* 0x000fe2000800063f */
[----:B------:R-:W-:Y:S01]  /*0580*/  VOTEU.ALL UP0, P0 ;  /* 0x00000000003f7886 */ /* 0x000fe20000000000 */
[----:B-1----:R-:W-:Y:S01]  /*0590*/  @!UP1 ULEA UR9, UR10, UR9, 0x18 ;  /* 0x000000090a099291 */ /* 0x002fe2000f8ec03f */
[----:B------:R-:W-:Y:S02]  /*05a0*/  VOTEU.ALL UP1, P0 ;  /* 0x00000000003f7886 */ /* 0x000fe40000020000 */
[----:B------:R-:W-:Y:S01]  /*05b0*/  ULDC.64 UR10, c[0x0][0x598] ;  /* 0x00016600000a7ab9 */ /* 0x000fe20000000a00 */
[----:B------:R-:W-:Y:S01]  /*05c0*/  ISETP.NE.AND P0, PT, R14, 0x3, PT ;  /* 0x000000030e00780c */ /* 0x000fe20003f05270 */
[----:B------:R-:W0:Y:S02]  /*05d0*/  FENCE.VIEW.ASYNC.S ;  /* 0x00000000000073c6 */ /* 0x000e240000000000 */
[----:B0-----:R0:W2:Y:S01]  /*05e0*/  @!UP0 SYNCS.EXCH.64 URZ, [UR8+0x80], UR4 ;  /* 0x00008004083f85b2 */ /* 0x0010a20008000100 */
[----:B------:R-:W-:-:S02]  /*05f0*/  ISETP.NE.U32.AND P1, PT, RZ, UR10, PT ;  /* 0x0000000aff007c0c */ /* 0x000fc4000bf25070 */
[----:B------:R-:W-:Y:S02]  /*0600*/  ISETP.EQ.OR P0, PT, R14, RZ, !P0 ;  /* 0x000000ff0e00720c */ /* 0x000fe40004702670 */
[----:B------:R-:W-:Y:S02]  /*0610*/  ISETP.NE.AND.EX P1, PT, RZ, UR11, PT, P1 ;  /* 0x0000000bff007c0c */ /* 0x000fe4000bf25310 */
[----:B------:R-:W-:-:S04]  /*0620*/  ISETP.EQ.AND P0, PT, R7, RZ, P0 ;  /* 0x000000ff0700720c */ /* 0x000fc80000702270 */
[----:B------:R-:W-:-:S04]  /*0630*/  SEL R23, RZ, 0x1, !P0 ;  /* 0x00000001ff177807 */ /* 0x000fc80004000000 */
[----:B------:R-:W-:Y:S01]  /*0640*/  SEL R23, R23, 0x2, P3 ;  /* 0x0000000217177807 */ /* 0x000fe20001800000 */
[----:B------:R0:W2:Y:S01]  /*0650*/  @!UP1 SYNCS.EXCH.64 URZ, [UR8+0x88], UR4 ;  /* 0x00008804083f95b2 */ /* 0x0000a20008000100 */
[----:B------:R-:W-:Y:S01]  /*0660*/  NOP ;  /* 0x0000000000007918 */ /* 0x000fe20000000000 */
[----:B------:R0:W2:Y:S01]  /*0670*/  @!UP2 SYNCS.EXCH.64 URZ, [UR9+0x60], UR6 ;  /* 0x00006006093fa5b2 */ /* 0x0000a20008000100 */
[----:B------:R0:W2:Y:S01]  /*0680*/  @!UP3 SYNCS.EXCH.64 URZ, [UR9+0x68], UR6 ;  /* 0x00006806093fb5b2 */ /* 0x0000a20008000100 */
[----:B------:R0:W2:Y:S01]  /*0690*/  @!UP4 SYNCS.EXCH.64 URZ, [UR9+0x70], UR6 ;  /* 0x00007006093fc5b2 */ /* 0x0000a20008000100 */
[----:B------:R0:W2:Y:S01]  /*06a0*/  @!UP5 SYNCS.EXCH.64 URZ, [UR9+0x78], UR6 ;  /* 0x00007806093fd5b2 */ /* 0x0000a20008000100 */
[----:B------:R-:W-:Y:S01]  /*06b0*/  NOP ;  /* 0x0000000000007918 */ /* 0x000fe20000000000 */
[----:B--234-:R-:W-:Y:S06]  /*06c0*/  BAR.SYNC.DEFER_BLOCKING 0x0 ;  /* 0x0000000000007b1d */ /* 0x01cfec0000010000 */
[----:B0-----:R-:W-:Y:S05]  /*06d0*/  @!P1 BRA `(.L_x_3) ;  /* 0x00000000001c9947 */ /* 0x001fea0003800000 */
[----:B------:R-:W0:Y:S02]  /*06e0*/  LDC.64 R2, c[0x0][0x598] ;  /* 0x00016600ff027b82 */ /* 0x000e240000000a00 */
[----:B0-----:R-:W2:Y:S02]  /*06f0*/  LDG.E.64 R2, desc[UR36][R2.64] ;  /* 0x0000002402027981 */ /* 0x001ea4000c1e1b00 */
[----:B--2---:R-:W-:-:S04]  /*0700*/  ISETP.NE.U32.AND P0, PT, R2, RZ, PT ;  /* 0x000000ff0200720c */ /* 0x004fc80003f05070 */
[----:B------:R-:W-:-:S13]  /*0710*/  ISETP.NE.AND.EX P0, PT, R3, RZ, PT, P0 ;  /* 0x000000ff0300720c */ /* 0x000fda0003f05300 */
[----:B------:R-:W-:Y:S05]  /*0720*/  @!P0 BRA `(.L_x_3) ;  /* 0x0000000000088947 */ /* 0x000fea0003800000 */
[----:B------:R1:W5:Y:S01]  /*0730*/  LD.E R88, desc[UR36][R2.64] ;  /* 0x0000002402587980 */ /* 0x000362000c101900 */
[----:B------:R-:W-:Y:S05]  /*0740*/  BRA `(.L_x_4) ;  /* 0x0000000000247947 */ /* 0x000fea0003800000 */
.L_x_3:
[----:B------:R-:W-:Y:S02]  /*0750*/  ULDC.64 UR4, c[0x0][0x588] ;  /* 0x0001620000047ab9 */ /* 0x000fe40000000a00 */
[----:B------:R-:W-:-:S04]  /*0760*/  ISETP.NE.U32.AND P0, PT, RZ, UR4, PT ;  /* 0x00000004ff007c0c */ /* 0x000fc8000bf05070 */
[----:B------:R-:W-:-:S13]  /*0770*/  ISETP.NE.AND.EX P0, PT, RZ, UR5, PT, P0 ;  /* 0x00000005ff007c0c */ /* 0x000fda000bf05300 */
[----:B------:R-:W-:Y:S05]  /*0780*/  @!P0 BRA `(.L_x_5) ;  /* 0x00000000000c8947 */ /* 0x000fea0003800000 */
[----:B------:R-:W0:Y:S02]  /*0790*/  LDC.64 R88, c[0x0][0x588] ;  /* 0x00016200ff587b82 */ /* 0x000e240000000a00 */
[----:B0-----:R0:W5:Y:S01]  /*07a0*/  LDG.E R88, desc[UR36][R88.64] ;  /* 0x0000002458587981 */ /* 0x001162000c1e1900 */
[----:B------:R-:W-:Y:S05]  /*07b0*/  BRA `(.L_x_4) ;  /* 0x0000000000087947 */ /* 0x000fea0003800000 */
.L_x_5:
[----:B------:R-:W-:Y:S02]  /*07c0*/  ULDC UR4, c[0x0][0x580] ;  /* 0x0001600000047ab9 */ /* 0x000fe40000000800 */
[----:B------:R-:W-:-:S07]  /*07d0*/  IMAD.U32 R88, RZ, RZ, UR4 ;  /* 0x00000004ff587e24 */ /* 0x000fce000f8e00ff */
.L_x_4:
[----:B------:R-:W-:Y:S02]  /*07e0*/  ULDC.64 UR4, c[0x0][0x5a0] ;  /* 0x0001680000047ab9 */ /* 0x000fe40000000a00 */
[----:B------:R-:W-:-:S04]  /*07f0*/  ISETP.NE.U32.AND P0, PT, RZ, UR4, PT ;  /* 0x00000004ff007c0c */ /* 0x000fc8000bf05070 */
[----:B------:R-:W-:-:S13]  /*0800*/  ISETP.NE.AND.EX P0, PT, RZ, UR5, PT, P0 ;  /* 0x00000005ff007c0c */ /* 0x000fda000bf05300 */
[----:B------:R-:W-:Y:S05]  /*0810*/  @!P0 BRA `(.L_x_6) ;  /* 0x00000000001c8947 */ /* 0x000fea0003800000 */
[----:B-1----:R-:W1:Y:S02]  /*0820*/  LDC.64 R2, c[0x0][0x5a0] ;  /* 0x00016800ff027b82 */ /* 0x002e640000000a00 */
[----:B-1----:R-:W2:Y:S02]  /*0830*/  LDG.E.64 R2, desc[UR36][R2.64] ;  /* 0x0000002402027981 */ /* 0x002ea4000c1e1b00 */
[----:B--2---:R-:W-:-:S04]  /*0840*/  ISETP.NE.U32.AND P0, PT, R2, RZ, PT ;  /* 0x000000ff0200720c */ /* 0x004fc80003f05070 */
[----:B------:R-:W-:-:S13]  /*0850*/  ISETP.NE.AND.EX P0, PT, R3, RZ, PT, P0 ;  /* 0x000000ff0300720c */ /* 0x000fda0003f05300 */
[----:B------:R-:W-:Y:S05]  /*0860*/  @!P0 BRA `(.L_x_6) ;  /* 0x0000000000088947 */ /* 0x000fea0003800000 */
[----:B0-----:R2:W5:Y:S01]  /*0870*/  LD.E R89, desc[UR36][R2.64] ;  /* 0x0000002402597980 */ /* 0x001562000c101900 */
[----:B------:R-:W-:Y:S05]  /*0880*/  BRA `(.L_x_7) ;  /* 0x0000000000247947 */ /* 0x000fea0003800000 */
.L_x_6:
[----:B------:R-:W-:Y:S02]  /*0890*/  ULDC.64 UR4, c[0x0][0x590] ;  /* 0x0001640000047ab9 */ /* 0x000fe40000000a00 */
[----:B------:R-:W-:-:S04]  /*08a0*/  ISETP.NE.U32.AND P0, PT, RZ, UR4, PT ;  /* 0x00000004ff007c0c */ /* 0x000fc8000bf05070 */
[----:B------:R-:W-:-:S13]  /*08b0*/  ISETP.NE.AND.EX P0, PT, RZ, UR5, PT, P0 ;  /* 0x00000005ff007c0c */ /* 0x000fda000bf05300 */
[----:B------:R-:W-:Y:S05]  /*08c0*/  @!P0 BRA `(.L_x_8) ;  /* 0x00000000000c8947 */ /* 0x000fea0003800000 */
[----:B-1----:R-:W0:Y:S02]  /*08d0*/  LDC.64 R2, c[0x0][0x590] ;  /* 0x00016400ff027b82 */ /* 0x002e240000000a00 */
[----:B0-----:R0:W5:Y:S01]  /*08e0*/  LDG.E R89, desc[UR36][R2.64] ;  /* 0x0000002402597981 */ /* 0x001162000c1e1900 */
[----:B------:R-:W-:Y:S05]  /*08f0*/  BRA `(.L_x_7) ;  /* 0x0000000000087947 */ /* 0x000fea0003800000 */
.L_x_8:
[----:B------:R-:W-:Y:S02]  /*0900*/  ULDC UR4, c[0x0][0x584] ;  /* 0x0001610000047ab9 */ /* 0x000fe40000000800 */
[----:B0-----:R-:W-:-:S07]  /*0910*/  IMAD.U32 R89, RZ, RZ, UR4 ;  /* 0x00000004ff597e24 */ /* 0x001fce000f8e00ff */
.L_x_7:
[----:B012---:R-:W0:Y:S01]  /*0920*/  LDC R2, c[0x0][0x65c] ;  /* 0x00019700ff027b82 */ /* 0x007e220000000800 */
[----:B------:R-:W1:Y:S01]  /*0930*/  S2R R15, SR_CTAID.Y ;  /* 0x00000000000f7919 */ /* 0x000e620000002600 */
[----:B------:R-:W-:Y:S01]  /*0940*/  ULDC UR6, c[0x0][0x28c] ;  /* 0x0000a30000067ab9 */ /* 0x000fe20000000800 */
[----:B------:R-:W-:Y:S01]  /*0950*/  ISETP.NE.AND P0, PT, R7, 0x2, PT ;  /* 0x000000020700780c */ /* 0x000fe20003f05270 */
[----:B------:R-:W-:Y:S01]  /*0960*/  UIADD3 UR6, UR6, 0x3f, URZ ;  /* 0x0000003f06067890 */ /* 0x000fe2000fffe03f */
[----:B------:R-:W2:Y:S01]  /*0970*/  S2R R6, SR_CTAID.X ;  /* 0x0000000000067919 */ /* 0x000ea20000002500 */
[----:B------:R-:W-:Y:S01]  /*0980*/  UMOV UR38, URZ ;  /* 0x0000003f00267c82 */ /* 0x000fe20008000000 */
[----:B------:R-:W-:Y:S01]  /*0990*/  UMOV UR39, URZ ;  /* 0x0000003f00277c82 */ /* 0x000fe20008000000 */
[----:B------:R-:W-:Y:S01]  /*09a0*/  USHF.R.S32.HI UR7, URZ, 0x1f, UR6 ;  /* 0x0000001f3f077899 */ /* 0x000fe20008011406 */
[----:B------:R-:W-:-:S03]  /*09b0*/  ULDC.64 UR8, c[0x0][0x650] ;  /* 0x0001940000087ab9 */ /* 0x000fc60000000a00 */
[----:B------:R-:W-:-:S04]  /*09c0*/  ULEA.HI UR7, UR7, UR6, URZ, 0x6 ;  /* 0x0000000607077291 */ /* 0x000fc8000f8f303f */
[----:B------:R-:W-:Y:S01]  /*09d0*/  USHF.R.S32.HI UR40, URZ, 0x6, UR7 ;  /* 0x000000063f287899 */ /* 0x000fe20008011407 */
[----:B0-----:R-:W-:-:S13]  /*09e0*/  ISETP.NE.AND P1, PT, R2, 0x1, PT ;  /* 0x000000010200780c */ /* 0x001fda0003f25270 */
[----:B------:R-:W2:Y:S01]  /*09f0*/  @P1 LDC R17, c[0x0][0x10] ;  /* 0x00000400ff111b82 */ /* 0x000ea20000000800 */
[----:B-1----:R-:W-:Y:S02]  /*0a00*/  @P1 IMAD.MOV.U32 R8, RZ, RZ, R15 ;  /* 0x000000ffff081224 */ /* 0x002fe400078e000f */
[----:B------:R-:W-:Y:S02]  /*0a10*/  @P1 IMAD.MOV.U32 R9, RZ, RZ, RZ ;  /* 0x000000ffff091224 */ /* 0x000fe400078e00ff */
[----:B------:R-:W-:-:S03]  /*0a20*/  @P1 IMAD.MOV.U32 R7, RZ, RZ, RZ ;  /* 0x000000ffff071224 */ /* 0x000fc600078e00ff */
[----:B------:R-:W0:Y:S01]  /*0a30*/  @!P1 LDC R3, c[0x0][0xc] ;  /* 0x00000300ff039b82 */ /* 0x000e220000000800 */
[----:B------:R-:W-:Y:S01]  /*0a40*/  ULDC UR4, c[0x0][0xc] ;  /* 0x0000030000047ab9 */ /* 0x000fe20000000800 */
[----:B------:R-:W-:Y:S02]  /*0a50*/  ULDC UR5, c[0x0][0x10] ;  /* 0x0000040000057ab9 */ /* 0x000fe40000000800 */
[----:B------:R-:W-:-:S04]  /*0a60*/  UIMAD.WIDE.U32 UR4, UR4, UR5, URZ ;  /* 0x00000005040472a5 */ /* 0x000fc8000f8e003f */
[----:B------:R-:W1:Y:S01]  /*0a70*/  LDC R0, c[0x0][0x14] ;  /* 0x00000500ff007b82 */ /* 0x000e620000000800 */
[----:B--2---:R-:W-:-:S04]  /*0a80*/  @P1 IMAD.WIDE.U32 R16, R6, R17, R8 ;  /* 0x0000001106101225 */ /* 0x004fc800078e0008 */
[----:B------:R-:W-:Y:S02]  /*0a90*/  @P1 IMAD.IADD R17, R17, 0x1, R7 ;  /* 0x0000000111111824 */ /* 0x000fe400078e0207 */
[----:B------:R-:W-:Y:S02]  /*0aa0*/  IMAD.MOV.U32 R7, RZ, RZ, RZ ;  /* 0x000000ffff077224 */ /* 0x000fe400078e00ff */
[----:B0-----:R-:W-:-:S04]  /*0ab0*/  @!P1 IMAD.WIDE.U32 R8, R3, R15, R6 ;  /* 0x0000000f03089225 */ /* 0x001fc800078e0006 */
[----:B------:R-:W-:Y:S02]  /*0ac0*/  @!P1 IMAD.MOV.U32 R16, RZ, RZ, R8 ;  /* 0x000000ffff109224 */ /* 0x000fe400078e0008 */
[----:B-1----:R-:W-:-:S04]  /*0ad0*/  IMAD.WIDE.U32 R10, R0, UR4, RZ ;  /* 0x00000004000a7c25 */ /* 0x002fc8000f8e00ff */
[----:B------:R-:W-:Y:S01]  /*0ae0*/  IMAD R3, R0, UR5, RZ ;  /* 0x0000000500037c24 */ /* 0x000fe2000f8e02ff */
[----:B------:R0:W-:Y:S01]  /*0af0*/  STL.64 [R1], R10 ;  /* 0x0000000a01007387 */ /* 0x0001e20000100a00 */
[----:B------:R-:W-:Y:S02]  /*0b00*/  @!P1 IMAD.MOV.U32 R17, RZ, RZ, R9 ;  /* 0x000000ffff119224 */ /* 0x000fe400078e0009 */
[----:B------:R-:W-:Y:S01]  /*0b10*/  IMAD.IADD R0, R11, 0x1, R3 ;  /* 0x000000010b007824 */ /* 0x000fe200078e0203 */
[----:B------:R-:W-:Y:S06]  /*0b20*/  @P0 BRA `(.L_x_9) ;  /* 0x0000000000200947 */ /* 0x000fec0003800000 */
[----:B------:R-:W-:Y:S01]  /*0b30*/  UISETP.GE.U32.AND UP0, UPT, UR40, 0x5, UPT ;  /* 0x000000052800788c */ /* 0x000fe2000bf06070 */
[----:B------:R-:W-:Y:S01]  /*0b40*/  IADD3 R16, P0, R16, R10, RZ ;  /* 0x0000000a10107210 */ /* 0x000fe20007f1e0ff */
[----:B------:R-:W-:Y:S01]  /*0b50*/  UIMAD.WIDE.U32 UR4, UR40, -0x33333333, URZ ;  /* 0xcccccccd280478a5 */ /* 0x000fe2000f8e003f */
[----:B------:R-:W-:-:S03]  /*0b60*/  UMOV UR39, URZ ;  /* 0x0000003f00277c82 */ /* 0x000fc60008000000 */
[----:B------:R-:W-:Y:S01]  /*0b70*/  USHF.R.U32.HI UR4, URZ, 0x2, UR5 ;  /* 0x000000023f047899 */ /* 0x000fe20008011605 */
[----:B------:R-:W-:-:S03]  /*0b80*/  IMAD.X R17, R0, 0x1, R17, P0 ;  /* 0x0000000100117824 */ /* 0x000fc600000e0611 */
[----:B------:R-:W-:Y:S02]  /*0b90*/  UIMAD UR38, UR4, -0x5, UR40 ;  /* 0xfffffffb042678a4 */ /* 0x000fe4000f8e0228 */
[----:B------:R-:W-:-:S12]  /*0ba0*/  @UP0 ULOP3.LUT UR39, UR4, 0x1, URZ, 0xc0, !UPT ;  /* 0x0000000104270892 */ /* 0x000fd8000f8ec03f */
.L_x_9:
[----:B------:R-:W-:Y:S01]  /*0bb0*/  ISETP.GE.U32.AND P0, PT, R16, UR8, PT ;  /* 0x0000000810007c0c */ /* 0x000fe2000bf06070 */
[----:B------:R-:W-:Y:S01]  /*0bc0*/  IMAD.MOV.U32 R22, RZ, RZ, -0x1 ;  /* 0xffffffffff167424 */ /* 0x000fe200078e00ff */
[----:B------:R-:W-:Y:S01]  /*0bd0*/  PRMT R3, RZ, 0x7610, R3 ;  /* 0x00007610ff037816 */ /* 0x000fe20000000003 */
[----:B------:R-:W-:Y:S01]  /*0be0*/  IMAD.MOV.U32 R18, RZ, RZ, -0x1 ;  /* 0xffffffffff127424 */ /* 0x000fe200078e00ff */
[----:B------:R-:W-:Y:S01]  /*0bf0*/  ISETP.GE.U32.AND.EX P0, PT, R17, UR9, PT, P0 ;  /* 0x0000000911007c0c */ /* 0x000fe2000bf06100 */
[----:B------:R-:W-:-:S12]  /*0c00*/  IMAD.MOV.U32 R19, RZ, RZ, -0x1 ;  /* 0xffffffffff137424 */ /* 0x000fd800078e00ff */
[----:B------:R-:W-:Y:S05]  /*0c10*/  @P0 BRA `(.L_x_10) ;  /* 0x0000000400580947 */ /* 0x000fea0003800000 */
[----:B------:R-:W1:Y:S01]  /*0c20*/  LDC.64 R20, c[0x0][0x628] ;  /* 0x00018a00ff147b82 */ /* 0x000e620000000a00 */
[----:B------:R-:W-:Y:S02]  /*0c30*/  IMAD.MOV.U32 R8, RZ, RZ, R16 ;  /* 0x000000ffff087224 */ /* 0x000fe400078e0010 */
[----:B------:R-:W-:-:S05]  /*0c40*/  IMAD.MOV.U32 R9, RZ, RZ, R17 ;  /* 0x000000ffff097224 */ /* 0x000fca00078e0011 */
[----:B------:R-:W2:Y:S08]  /*0c50*/  LDC R18, c[0x0][0x630] ;  /* 0x00018c00ff127b82 */ /* 0x000eb00000000800 */
[----:B------:R-:W3:Y:S01]  /*0c60*/  LDC.64 R24, c[0x0][0x620] ;  /* 0x00018800ff187b82 */ /* 0x000ee20000000a00 */
[----:B-1----:R-:W-:-:S04]  /*0c70*/  ISETP.NE.U32.AND P0, PT, R20, RZ, PT ;  /* 0x000000ff1400720c */ /* 0x002fc80003f05070 */
[----:B------:R-:W-:-:S13]  /*0c80*/  ISETP.NE.AND.EX P0, PT, R21, RZ, PT, P0 ;  /* 0x000000ff1500720c */ /* 0x000fda0003f05300 */
[----:B--23--:R-:W-:Y:S05]  /*0c90*/  @!P0 BRA `(.L_x_11) ;  /* 0x0000000000288947 */ /* 0x00cfea0003800000 */
[----:B------:R-:W1:Y:S02]  /*0ca0*/  LDC R3, c[0x0][0x634] ;  /* 0x00018d00ff037b82 */ /* 0x000e640000000800 */
[----:B-1----:R-:W-:-:S05]  /*0cb0*/  IADD3 R3, P0, R16, R3, RZ ;  /* 0x0000000310037210 */ /* 0x002fca0007f1e0ff */
[----:B------:R-:W-:-:S04]  /*0cc0*/  IMAD.X R19, RZ, RZ, R17, P0 ;  /* 0x000000ffff137224 */ /* 0x000fc800000e0611 */
[----:B------:R-:W-:-:S04]  /*0cd0*/  IMAD.WIDE.U32 R8, R19, R20, RZ ;  /* 0x0000001413087225 */ /* 0x000fc800078e00ff */
[----:B0-----:R-:W-:-:S04]  /*0ce0*/  IMAD.WIDE.U32 R10, P0, R3, R21, R8 ;  /* 0x00000015030a7225 */ /* 0x001fc80007800008 */
[----:B------:R-:W-:-:S04]  /*0cf0*/  IMAD.WIDE.U32 R8, R3, R20, RZ ;  /* 0x0000001403087225 */ /* 0x000fc800078e00ff */
[----:B------:R-:W-:Y:S01]  /*0d00*/  IMAD.X R13, RZ, RZ, RZ, P0 ;  /* 0x000000ffff0d7224 */ /* 0x000fe200000e06ff */
[----:B------:R-:W-:Y:S01]  /*0d10*/  IADD3 RZ, P0, R9, R10, RZ ;  /* 0x0000000a09ff7210 */ /* 0x000fe20007f1e0ff */
[----:B------:R-:W-:-:S04]  /*0d20*/  IMAD.MOV.U32 R12, RZ, RZ, R11 ;  /* 0x000000ffff0c7224 */ /* 0x000fc800078e000b */
[----:B------:R-:W-:-:S08]  /*0d30*/  IMAD.WIDE.U32.X R8, R19, R21, R12, P0 ;  /* 0x0000001513087225 */ /* 0x000fd000000e040c */
.L_x_11:
[-CC-:B------:R-:W-:Y:S01]  /*0d40*/  SHF.R.U64 R30, R8, R18.reuse, R9.reuse ;  /* 0x00000012081e7219 */ /* 0x180fe20000001209 */
[----:B------:R-:W1:Y:S01]  /*0d50*/  LDC R12, c[0x0][0x618] ;  /* 0x00018600ff0c7b82 */ /* 0x000e620000000800 */
[----:B------:R-:W-:Y:S01]  /*0d60*/  SHF.R.U32.HI R7, RZ, R18, R9 ;  /* 0x00000012ff077219 */ /* 0x000fe20000011609 */
[----:B------:R-:W-:Y:S01]  /*0d70*/  ULDC UR4, c[0x0][0x150] ;  /* 0x0000540000047ab9 */ /* 0x000fe20000000800 */
[----:B0-----:R-:W-:Y:S02]  /*0d80*/  IADD3 R11, P0, RZ, -R30, RZ ;  /* 0x8000001eff0b7210 */ /* 0x001fe40007f1e0ff */
[----:B------:R-:W-:-:S03]  /*0d90*/  I2FP.F32.U32 R3, R6 ;  /* 0x0000000600037245 */ /* 0x000fc60000201000 */
[----:B------:R-:W0:Y:S01]  /*0da0*/  LDC.64 R26, c[0x0][0x640] ;  /* 0x00019000ff1a7b82 */ /* 0x000e220000000a00 */
[----:B------:R-:W-:Y:S02]  /*0db0*/  IMAD.X R13, RZ, RZ, ~R7, P0 ;  /* 0x000000ffff0d7224 */ /* 0x000fe400000e0e07 */
[----:B------:R-:W-:Y:S01]  /*0dc0*/  FMUL R3, R3, UR4 ;  /* 0x0000000403037c20 */ /* 0x000fe20008400000 */
[----:B------:R-:W-:Y:S01]  /*0dd0*/  IMAD.WIDE.U32 R8, R11, R24, R16 ;  /* 0x000000180b087225 */ /* 0x000fe200078e0010 */
[----:B------:R-:W-:-:S03]  /*0de0*/  ULDC UR4, c[0x0][0x154] ;  /* 0x0000550000047ab9 */ /* 0x000fc60000000800 */
[----:B------:R-:W-:Y:S01]  /*0df0*/  IMAD R10, R13, R24, RZ ;  /* 0x000000180d0a7224 */ /* 0x000fe200078e02ff */
[----:B------:R-:W2:Y:S01]  /*0e00*/  LDC R7, c[0x0][0x144] ;  /* 0x00005100ff077b82 */ /* 0x000ea20000000800 */
[----:B------:R-:W3:Y:S02]  /*0e10*/  F2I.U32.TRUNC.NTZ R3, R3 ;  /* 0x0000000300037305 */ /* 0x000ee4000020f000 */
[----:B------:R-:W-:-:S04]  /*0e20*/  IMAD R11, R11, R25, R10 ;  /* 0x000000190b0b7224 */ /* 0x000fc800078e020a */
[----:B------:R-:W-:Y:S01]  /*0e30*/  IMAD.IADD R9, R9, 0x1, R11 ;  /* 0x0000000109097824 */ /* 0x000fe200078e020b */
[----:B------:R-:W4:Y:S01]  /*0e40*/  LDC R18, c[0x0][0x608] ;  /* 0x00018200ff127b82 */ /* 0x000f220000000800 */
[----:B------:R-:W-:-:S03]  /*0e50*/  IMAD.MOV.U32 R11, RZ, RZ, -0x1 ;  /* 0xffffffffff0b7424 */ /* 0x000fc600078e00ff */
[-C--:B-1----:R-:W-:Y:S02]  /*0e60*/  SHF.R.U64 R22, R8, R12.reuse, R9 ;  /* 0x0000000c08167219 */ /* 0x082fe40000001209 */
[----:B------:R-:W-:Y:S02]  /*0e70*/  I2FP.F32.U32 R8, R15 ;  /* 0x0000000f00087245 */ /* 0x000fe40000201000 */
[----:B------:R-:W1:Y:S01]  /*0e80*/  LDC R24, c[0x0][0x658] ;  /* 0x00019600ff187b82 */ /* 0x000e620000000800 */
[----:B0-----:R-:W-:Y:S01]  /*0e90*/  ISETP.NE.U32.AND P0, PT, R26, RZ, PT ;  /* 0x000000ff1a00720c */ /* 0x001fe20003f05070 */
[----:B---3--:R-:W-:Y:S01]  /*0ea0*/  IMAD.MOV R10, RZ, RZ, -R3 ;  /* 0x000000ffff0a7224 */ /* 0x008fe200078e0a03 */
[----:B------:R-:W-:Y:S01]  /*0eb0*/  SHF.R.U32.HI R9, RZ, R12, R9 ;  /* 0x0000000cff097219 */ /* 0x000fe20000011609 */
[----:B------:R-:W-:Y:S01]  /*0ec0*/  FMUL R8, R8, UR4 ;  /* 0x0000000408087c20 */ /* 0x000fe20008400000 */
[----:B------:R-:W-:-:S03]  /*0ed0*/  ISETP.NE.AND.EX P0, PT, R27, RZ, PT, P0 ;  /* 0x000000ff1b00720c */ /* 0x000fc60003f05300 */
[----:B------:R-:W0:Y:S01]  /*0ee0*/  LDC R20, c[0x0][0x148] ;  /* 0x00005200ff147b82 */ /* 0x000e220000000800 */
[----:B--2---:R-:W-:-:S07]  /*0ef0*/  IMAD R3, R7, R10, R6 ;  /* 0x0000000a07037224 */ /* 0x004fce00078e0206 */
[----:B------:R-:W2:Y:S01]  /*0f00*/  LDC R21, c[0x0][0x600] ;  /* 0x00018000ff157b82 */ /* 0x000ea20000000800 */
[-CC-:B----4-:R-:W-:Y:S02]  /*0f10*/  SHF.R.U64 R32, R22, R18.reuse, R9.reuse ;  /* 0x0000001216207219 */ /* 0x190fe40000001209 */
[----:B------:R-:W-:Y:S01]  /*0f20*/  SHF.R.U32.HI R7, RZ, R18, R9 ;  /* 0x00000012ff077219 */ /* 0x000fe20000011609 */
[----:B------:R-:W-:Y:S01]  /*0f30*/  IMAD.MOV.U32 R9, RZ, RZ, 0x1 ;  /* 0x00000001ff097424 */ /* 0x000fe200078e00ff */
[----:B------:R3:W4:Y:S03]  /*0f40*/  F2I.U32.TRUNC.NTZ R18, R8 ;  /* 0x0000000800127305 */ /* 0x000726000020f000 */
[----:B------:R-:W0:Y:S01]  /*0f50*/  LDC R25, c[0x0][0x648] ;  /* 0x00019200ff197b82 */ /* 0x000e220000000800 */
[-C--:B-1----:R-:W-:Y:S02]  /*0f60*/  SHF.L.U32 R6, R11, R24.reuse, RZ ;  /* 0x000000180b067219 */ /* 0x082fe400000006ff */
[----:B------:R-:W-:-:S02]  /*0f70*/  SHF.R.U64 R34, R32, R24, R7 ;  /* 0x0000001820227219 */ /* 0x000fc40000001207 */
[----:B------:R-:W-:Y:S02]  /*0f80*/  LOP3.LUT R13, RZ, R6, RZ, 0x33, !PT ;  /* 0x00000006ff0d7212 */ /* 0x000fe400078e33ff */
[-C--:B------:R-:W-:Y:S01]  /*0f90*/  SHF.R.U32.HI R7, RZ, R24.reuse, R7 ;  /* 0x00000018ff077219 */ /* 0x080fe20000011607 */
[----:B------:R-:W1:Y:S01]  /*0fa0*/  LDC R29, c[0x0][0x638] ;  /* 0x00018e00ff1d7b82 */ /* 0x000e620000000800 */
[----:B------:R-:W-:Y:S01]  /*0fb0*/  SHF.L.U32 R12, R9, R24, RZ ;  /* 0x00000018090c7219 */ /* 0x000fe200000006ff */
[----:B------:R-:W-:-:S06]  /*0fc0*/  IMAD.MOV.U32 R6, RZ, RZ, R34 ;  /* 0x000000ffff067224 */ /* 0x000fcc00078e0022 */
[----:B------:R-:W0:Y:S01]  /*0fd0*/  LDC R28, c[0x0][0x610] ;  /* 0x00018400ff1c7b82 */ /* 0x000e220000000800 */
[----:B---34-:R-:W-:Y:S05]  /*0fe0*/  @!P0 BRA `(.L_x_12) ;  /* 0x0000000000288947 */ /* 0x018fea0003800000 */
[----:B------:R-:W3:Y:S02]  /*0ff0*/  LDC R11, c[0x0][0x64c] ;  /* 0x00019300ff0b7b82 */ /* 0x000ee40000000800 */
[----:B---3--:R-:W-:-:S05]  /*1000*/  IADD3 R11, P0, R34, R11, RZ ;  /* 0x0000000b220b7210 */ /* 0x008fca0007f1e0ff */
[----:B------:R-:W-:-:S04]  /*1010*/  IMAD.X R19, RZ, RZ, R7, P0 ;  /* 0x000000ffff137224 */ /* 0x000fc800000e0607 */
[----:B------:R-:W-:-:S04]  /*1020*/  IMAD.WIDE.U32 R6, R19, R26, RZ ;  /* 0x0000001a13067225 */ /* 0x000fc800078e00ff */
[----:B------:R-:W-:-:S04]  /*1030*/  IMAD.WIDE.U32 R8, P0, R11, R27, R6 ;  /* 0x0000001b0b087225 */ /* 0x000fc80007800006 */
[----:B------:R-:W-:-:S04]  /*1040*/  IMAD.WIDE.U32 R6, R11, R26, RZ ;  /* 0x0000001a0b067225 */ /* 0x000fc800078e00ff */
[----:B------:R-:W-:Y:S01]  /*1050*/  IMAD.X R11, RZ, RZ, RZ, P0 ;  /* 0x000000ffff0b7224 */ /* 0x000fe200000e06ff */
[----:B------:R-:W-:Y:S01]  /*1060*/  IADD3 RZ, P0, R7, R8, RZ ;  /* 0x0000000807ff7210 */ /* 0x000fe20007f1e0ff */
[----:B------:R-:W-:-:S04]  /*1070*/  IMAD.MOV.U32 R10, RZ, RZ, R9 ;  /* 0x000000ffff0a7224 */ /* 0x000fc800078e0009 */
[----:B------:R-:W-:-:S08]  /*1080*/  IMAD.WIDE.U32.X R6, R19, R27, R10, P0 ;  /* 0x0000001b13067225 */ /* 0x000fd000000e040a */
.L_x_12:
[----:B0-----:R-:W-:Y:S01]  /*1090*/  SHF.R.U64 R6, R6, R25, R7 ;  /* 0x0000001906067219 */ /* 0x001fe20000001207 */
[----:B--2---:R-:W-:Y:S01]  /*10a0*/  VIADD R7, R21, 0xffffffff ;  /* 0xffffffff15077836 */ /* 0x004fe20000000000 */
[----:B------:R-:W-:Y:S01]  /*10b0*/  LOP3.LUT R13, R32, R13, RZ, 0xc0, !PT ;  /* 0x0000000d200d7212 */ /* 0x000fe200078ec0ff */
[----:B------:R-:W-:Y:S02]  /*10c0*/  IMAD.MOV R18, RZ, RZ, -R18 ;  /* 0x000000ffff127224 */ /* 0x000fe400078e0a12 */
[----:B------:R-:W-:Y:S01]  /*10d0*/  IMAD.MOV R8, RZ, RZ, -R6 ;  /* 0x000000ffff087224 */ /* 0x000fe200078e0a06 */
[----:B------:R-:W-:Y:S01]  /*10e0*/  LOP3.LUT R7, R22, R7, RZ, 0xc0, !PT ;  /* 0x0000000716077212 */ /* 0x000fe200078ec0ff */
[----:B------:R-:W-:Y:S02]  /*10f0*/  IMAD R12, R12, R6, R13 ;  /* 0x000000060c0c7224 */ /* 0x000fe400078e020d */
[----:B------:R-:W-:Y:S02]  /*1100*/  @P1 IMAD R3, R20, R18, R15 ;  /* 0x0000001214031224 */ /* 0x000fe400078e020f */
[----:B-1----:R-:W-:-:S02]  /*1110*/  IMAD R6, R8, R29, R34 ;  /* 0x0000001d08067224 */ /* 0x002fc400078e0222 */
[----:B------:R-:W-:Y:S02]  /*1120*/  IMAD R22, R12, R28, R3 ;  /* 0x0000001c0c167224 */ /* 0x000fe400078e0203 */
[----:B------:R-:W-:Y:S02]  /*1130*/  IMAD R7, R6, R21, R7 ;  /* 0x0000001506077224 */ /* 0x000fe400078e0207 */
[----:B------:R-:W-:Y:S02]  /*1140*/  IMAD.MOV.U32 R3, RZ, RZ, 0x1 ;  /* 0x00000001ff037424 */ /* 0x000fe400078e00ff */
[----:B------:R-:W-:Y:S01]  /*1150*/  IMAD.MOV.U32 R19, RZ, RZ, R30 ;  /* 0x000000ffff137224 */ /* 0x000fe200078e001e */
[----:B------:R-:W-:Y:S02]  /*1160*/  SEL R18, R7, R22, !P1 ;  /* 0x0000001607127207 */ /* 0x000fe40004800000 */
[----:B------:R-:W-:-:S07]  /*1170*/  SEL R22, R22, R7, !P1 ;  /* 0x0000000716167207 */ /* 0x000fce0004800000 */
.L_x_10:
[----:B------:R-:W-:Y:S05]  /*1180*/  @!P2 BRA `(.L_x_13) ;  /* 0x000000540070a947 */ /* 0x000fea0003800000 */
[----:B------:R-:W-:-:S13]  /*1190*/  ISETP.GT.U32.AND P0, PT, R31, 0x1, PT ;  /* 0x000000011f00780c */ /* 0x000fda0003f04070 */
[----:B------:R-:W-:Y:S05]  /*11a0*/  @P0 EXIT ;  /* 0x000000000000094d */ /* 0x000fea0003800000 */
.L_x_14:
[----:B------:R-:W-:-:S08]  /*11b0*/  NOP ;  /* 0x0000000000007918 */ /* 0x000fd00000000000 */
[----:B------:R-:W1:Y:S02]  /*11c0*/  USETMAXREG.TRY_ALLOC.CTAPOOL UP0, 0xe8 ;  /* 0x000000e8000079c8 */ /* 0x000e640008000600 */
[----:B-1----:R-:W-:-:S13]  /*11d0*/  PLOP3.LUT P0, PT, PT, PT, UP0, 0x80, 0x0 ;  /* 0x000000000000781c */ /* 0x002fda0003f0f008 */
[----:B------:R-:W-:Y:S05]  /*11e0*/  @!P0 BRA `(.L_x_14) ;  /* 0xfffffffc00f08947 */ /* 0x000fea000383ffff */
[----:B------:R-:W-:-:S13]  /*11f0*/  LOP3.LUT P0, RZ, R3, 0xff, RZ, 0xc0, !PT ;  /* 0x000000ff03ff7812 */ /* 0x000fda000780c0ff */
[----:B------:R-:W-:Y:S05]  /*1200*/  @!P0 EXIT ;  /* 0x000000000000894d */ /* 0x000fea0003800000 */
[----:B------:R-:W2:Y:S01]  /*1210*/  LDL.64 R8, [R1] ;  /* 0x0000000001087983 */ /* 0x000ea20000100a00 */
[----:B------:R-:W-:Y:S01]  /*1220*/  SHF.R.S32.HI R4, RZ, 0x1f, R5 ;  /* 0x0000001fff047819 */ /* 0x000fe20000011405 */
[----:B------:R-:W1:Y:S01]  /*1230*/  S2UR UR4, SR_CgaCtaId ;  /* 0x00000000000479c3 */ /* 0x000e620000008800 */
[----:B------:R-:W-:Y:S01]  /*1240*/  UISETP.LT.AND UP0, UPT, UR40, 0x1, UPT ;  /* 0x000000012800788c */ /* 0x000fe2000bf01270 */
[----:B------:R-:W-:Y:S01]  /*1250*/  LOP3.LUT R102, R23, 0x1, RZ, 0xfc, !PT ;  /* 0x0000000117667812 */ /* 0x000fe200078efcff */
[----:B------:R-:W-:Y:S01]  /*1260*/  UIADD3 UR5, UR43, -0x1, URZ ;  /* 0xffffffff2b057890 */ /* 0x000fe2000fffe03f */
[CC--:B------:R-:W-:Y:S01]  /*1270*/  LEA.HI R3, R4.reuse, R5.reuse, RZ, 0x2 ;  /* 0x0000000504037211 */ /* 0x0c0fe200078f10ff */
[----:B------:R-:W-:Y:S01]  /*1280*/  USEL UR42, UR40, 0x1, UP0 ;  /* 0x00000001282a7887 */ /* 0x000fe20008000000 */
[----:B------:R-:W-:Y:S01]  /*1290*/  LEA.HI R4, R4, R5, RZ, 0x5 ;  /* 0x0000000504047211 */ /* 0x000fe200078f28ff */
[----:B------:R-:W-:Y:S01]  /*12a0*/  UMOV UR41, 0x400 ;  /* 0x0000040000297882 */ /* 0x000fe20000000000 */
[--C-:B------:R-:W-:Y:S01]  /*12b0*/  SHF.R.S32.HI R90, RZ, 0x2, R3.reuse ;  /* 0x00000002ff5a7819 */ /* 0x100fe20000011403 */
[----:B------:R-:W3:Y:S01]  /*12c0*/  LDC R96, c[0x0][0x658] ;  /* 0x00019600ff607b82 */ /* 0x000ee20000000800 */
[----:B------:R-:W-:Y:S01]  /*12d0*/  SHF.R.S32.HI R7, RZ, 0x1f, R3 ;  /* 0x0000001fff077819 */ /* 0x000fe20000011403 */
[----:B------:R-:W-:Y:S01]  /*12e0*/  UISETP.NE.AND UP0, UPT, UR5, URZ, UPT ;  /* 0x0000003f0500728c */ /* 0x000fe2000bf05270 */
[----:B------:R-:W-:Y:S01]  /*12f0*/  LOP3.LUT R6, R3, 0xfffffffc, RZ, 0xc0, !PT ;  /* 0xfffffffc03067812 */ /* 0x000fe200078ec0ff */
[----:B------:R-:W-:Y:S01]  /*1300*/  ULDC UR6, c[0x0][0x284] ;  /* 0x0000a10000067ab9 */ /* 0x000fe20000000800 */
[----:B------:R-:W-:Y:S01]  /*1310*/  LEA.HI R7, R7, R90, RZ, 0x3 ;  /* 0x0000005a07077211 */ /* 0x000fe200078f18ff */
[----:B------:R-:W-:Y:S01]  /*1320*/  USHF.L.U32 UR45, UR40, 0x1, URZ ;  /* 0x00000001282d7899 */ /* 0x000fe2000800063f */
[----:B------:R-:W-:Y:S01]  /*1330*/  SHF.R.S32.HI R3, RZ, 0x5, R4 ;  /* 0x00000005ff037819 */ /* 0x000fe20000011404 */
[----:B------:R-:W4:Y:S01]  /*1340*/  LDC.64 R94, c[0x0][0x5c8] ;  /* 0x00017200ff5e7b82 */ /* 0x000f220000000a00 */
[----:B------:R-:W-:Y:S01]  /*1350*/  LOP3.LUT R7, R7, 0xfffffff8, RZ, 0xc0, !PT ;  /* 0xfffffff807077812 */ /* 0x000fe200078ec0ff */
[----:B------:R-:W-:Y:S01]  /*1360*/  IMAD.IADD R6, R5, 0x1, -R6 ;  /* 0x0000000105067824 */ /* 0x000fe200078e0a06 */
[----:B------:R-:W-:Y:S01]  /*1370*/  UIADD3 UR42, -UR42, UR40, URZ ;  /* 0x000000282a2a7290 */ /* 0x000fe2000fffe13f */
[----:B------:R-:W-:-:S02]  /*1380*/  IMAD.MOV.U32 R5, RZ, RZ, 0x1 ;  /* 0x00000001ff057424 */ /* 0x000fc400078e00ff */
[----:B------:R-:W-:Y:S01]  /*1390*/  IMAD.IADD R90, R90, 0x1, -R7 ;  /* 0x000000015a5a7824 */ /* 0x000fe200078e0a07 */
[----:B-1----:R-:W-:Y:S01]  /*13a0*/  ULEA UR41, UR4, UR41, 0x18 ;  /* 0x0000002904297291 */ /* 0x002fe2000f8ec03f */
[----:B------:R-:W1:Y:S01]  /*13b0*/  LDC R97, c[0x0][0x288] ;  /* 0x0000a200ff617b82 */ /* 0x000e620000000800 */
[----:B------:R-:W-:Y:S01]  /*13c0*/  USHF.L.U32 UR4, UR5, 0x3, URZ ;  /* 0x0000000305047899 */ /* 0x000fe2000800063f */
[--C-:B------:R-:W-:Y:S01]  /*13d0*/  IMAD R101, R3, -0x10, -R90.reuse ;  /* 0xfffffff003657824 */ /* 0x100fe200078e0a5a */
[--C-:B------:R-:W-:Y:S01]  /*13e0*/  SHF.R.S32.HI R91, RZ, 0x1f, R90.reuse ;  /* 0x0000001fff5b7819 */ /* 0x100fe2000001145a */
[----:B------:R-:W-:Y:S01]  /*13f0*/  USEL UR5, URZ, 0x1, UP0 ;  /* 0x000000013f057887 */ /* 0x000fe20008000000 */
[----:B------:R-:W-:Y:S01]  /*1400*/  IMAD.SHL.U32 R92, R6, 0x2, RZ ;  /* 0x00000002065c7824 */ /* 0x000fe200078e00ff */
[----:B------:R-:W-:Y:S01]  /*1410*/  UIADD3 UR46, UR41, 0x60, URZ ;  /* 0x00000060292e7890 */ /* 0x000fe2000fffe03f */
[----:B------:R-:W-:Y:S01]  /*1420*/  VIADD R101, R101, UR6 ;  /* 0x0000000665657c36 */ /* 0x000fe20008000000 */
[----:B------:R-:W0:Y:S01]  /*1430*/  LDC R99, c[0x0][0x600] ;  /* 0x00018000ff637b82 */ /* 0x000e220000000800 */
[----:B------:R-:W-:Y:S01]  /*1440*/  IMAD.WIDE R90, R3, 0x10, R90 ;  /* 0x00000010035a7825 */ /* 0x000fe200078e025a */
[----:B------:R-:W-:Y:S01]  /*1450*/  ULOP3.LUT UR4, UR4, 0x8, URZ, 0xc0, !UPT ;  /* 0x0000000804047892 */ /* 0x000fe2000f8ec03f */
[----:B------:R-:W-:Y:S01]  /*1460*/  SHF.R.S32.HI R93, RZ, 0x1f, R92 ;  /* 0x0000001fff5d7819 */ /* 0x000fe2000001145c */
[----:B------:R-:W-:Y:S01]  /*1470*/  ULEA UR43, UR43, UR46, 0x3 ;  /* 0x0000002e2b2b7291 */ /* 0x000fe2000f8e183f */
[----:B------:R-:W-:Y:S01]  /*1480*/  IMAD.MOV.U32 R3, RZ, RZ, -0x1 ;  /* 0xffffffffff037424 */ /* 0x000fe200078e00ff */
[----:B------:R-:W-:Y:S01]  /*1490*/  ULOP3.LUT UR47, UR4, 0x8, URZ, 0x3c, !UPT ;  /* 0x00000008042f7892 */ /* 0x000fe2000f8e3c3f */
[----:B------:R-:W-:Y:S01]  /*14a0*/  IMAD.U32 R103, RZ, RZ, UR5 ;  /* 0x00000005ff677e24 */ /* 0x000fe2000f8e00ff */
[C---:B----4-:R-:W-:Y:S01]  /*14b0*/  SHF.L.U64.HI R95, R94.reuse, 0x3, R95 ;  /* 0x000000035e5f7819 */ /* 0x050fe2000001025f */
[----:B------:R-:W-:Y:S01]  /*14c0*/  IMAD.SHL.U32 R94, R94, 0x8, RZ ;  /* 0x000000085e5e7824 */ /* 0x000fe200078e00ff */
[-C--:B---3--:R-:W-:Y:S01]  /*14d0*/  SHF.L.U32 R3, R3, R96.reuse, RZ ;  /* 0x0000006003037219 */ /* 0x088fe200000006ff */
[----:B------:R-:W-:Y:S01]  /*14e0*/  ULOP3.LUT UR44, UR4, 0x18, URZ, 0x3c, !UPT ;  /* 0x00000018042c7892 */ /* 0x000fe2000f8e3c3f */
[----:B------:R-:W-:-:S02]  /*14f0*/  SHF.L.U32 R96, R5, R96, RZ ;  /* 0x0000006005607219 */ /* 0x000fc400000006ff */
[----:B------:R-:W-:Y:S01]  /*1500*/  LOP3.LUT R100, RZ, R3, RZ, 0x33, !PT ;  /* 0x00000003ff647212 */ /* 0x000fe200078e33ff */
[----:B-1----:R-:W-:Y:S02]  /*1510*/  IMAD R97, R6, -0x2, R97 ;  /* 0xfffffffe06617824 */ /* 0x002fe400078e0261 */
[----:B0-----:R-:W-:Y:S01]  /*1520*/  VIADD R99, R99, 0xffffffff ;  /* 0xffffffff63637836 */ /* 0x001fe20000000000 */
[----:B--2---:R-:W-:-:S07]  /*1530*/  SHF.L.U64.HI R98, R8, 0x1, R0 ;  /* 0x0000000108627819 */ /* 0x004fce0000010200 */
.L_x_162:
[----:B------:R-:W-:-:S04]  /*1540*/  SHF.L.U32 R0, R103, 0x1f, RZ ;  /* 0x0000001f67007819 */ /* 0x000fc800000006ff */
[----:B------:R-:W0:Y:S02]  /*1550*/  SYNCS.PHASECHK.TRANS64.TRYWAIT P0, [UR43+-0x8], R0 ;  /* 0xfffff800ff0075a7 */ /* 0x000e24000800016b */
[----:B01-34-:R-:W-:Y:S05]  /*1560*/  @!P0 BRA `(.L_x_15) ;  /* 0x0000006000848947 */ /* 0x01bfea0003800000 */
.L_x_185:
[----:B------:R-:W-:Y:S02]  /*1570*/  ULDC UR4, c[0x0][0x28c] ;  /* 0x0000a30000047ab9 */ /* 0x000fe40000000800 */
[----:B------:R-:W-:-:S13]  /*1580*/  ISETP.LT.AND P0, PT, RZ, UR4, PT ;  /* 0x00000004ff007c0c */ /* 0x000fda000bf01270 */
[----:B------:R-:W-:Y:S05]  /*1590*/  @P0 BRA `(.L_x_16) ;  /* 0x0000000000400947 */ /* 0x000fea0003800000 */
[----:B0-----:R-:W-:Y:S01]  /*15a0*/  MOV R0, 0x0 ;  /* 0x0000000000007802 */ /* 0x001fe20000000f00 */
[----:B------:R-:W-:Y:S01]  /*15b0*/  ULDC.64 UR4, c[0x4][0x68] ;  /* 0x01001a0000047ab9 */ /* 0x000fe20000000a00 */
[----:B------:R-:W-:Y:S01]  /*15c0*/  ULDC.64 UR6, c[0x4][0x8] ;  /* 0x0100020000067ab9 */ /* 0x000fe20000000a00 */
[----:B------:R-:W-:Y:S01]  /*15d0*/  IMAD.U32 R4, RZ, RZ, UR4 ;  /* 0x00000004ff047e24 */ /* 0x000fe2000f8e00ff */
[----:B------:R0:W1:Y:S01]  /*15e0*/  LDC.64 R14, c[0x4][R0] ;  /* 0x01000000000e7b82 */ /* 0x0000620000000a00 */
[----:B------:R-:W-:Y:S01]  /*15f0*/  IMAD.U32 R5, RZ, RZ, UR5 ;  /* 0x00000005ff057e24 */ /* 0x000fe2000f8e00ff */
[----:B------:R-:W-:Y:S01]  /*1600*/  ULDC.64 UR4, c[0x4][0x70] ;  /* 0x01001c0000047ab9 */ /* 0x000fe20000000a00 */
[----:B------:R-:W-:Y:S02]  /*1610*/  IMAD.U32 R10, RZ, RZ, UR6 ;  /* 0x00000006ff0a7e24 */ /* 0x000fe4000f8e00ff */
[----:B------:R-:W-:Y:S02]  /*1620*/  IMAD.U32 R6, RZ, RZ, UR4 ;  /* 0x00000004ff067e24 */ /* 0x000fe4000f8e00ff */
[----:B------:R-:W-:-:S02]  /*1630*/  IMAD.U32 R7, RZ, RZ, UR5 ;  /* 0x00000005ff077e24 */ /* 0x000fc4000f8e00ff */
[----:B------:R-:W-:Y:S02]  /*1640*/  IMAD.U32 R11, RZ, RZ, UR7 ;  /* 0x00000007ff0b7e24 */ /* 0x000fe4000f8e00ff */
[----:B------:R-:W-:Y:S02]  /*1650*/  IMAD.MOV.U32 R8, RZ, RZ, 0x1e1 ;  /* 0x000001e1ff087424 */ /* 0x000fe400078e00ff */
[----:B------:R-:W-:Y:S02]  /*1660*/  IMAD.MOV.U32 R12, RZ, RZ, 0x1 ;  /* 0x00000001ff0c7424 */ /* 0x000fe400078e00ff */
[----:B0-----:R-:W-:-:S07]  /*1670*/  IMAD.MOV.U32 R13, RZ, RZ, RZ ;  /* 0x000000ffff0d7224 */ /* 0x001fce00078e00ff */
[----:B------:R-:W-:-:S07]  /*1680*/  LEPC R20, `(.L_x_16) ;  /* 0x000000001014794e */ /* 0x000fce0000000000 */
[----:B-1---5:R-:W-:Y:S05]  /*1690*/  CALL.ABS.NOINC R14 ;  /* 0x000000000e007343 */ /* 0x022fea0003c00000 */
.L_x_16:
[----:B------:R-:W-:-:S13]  /*16a0*/  ISETP.NE.AND P0, PT, R102, 0x3, PT ;  /* 0x000000036600780c */ /* 0x000fda0003f05270 */
[----:B------:R-:W-:Y:S05]  /*16b0*/  @!P0 BRA `(.L_x_17) ;  /* 0x0000000000048947 */ /* 0x000fea0003800000 */
[----:B------:R-:W-:Y:S01]  /*16c0*/  BPT.TRAP 0x1 ;  /* 0x000000040000795c */ /* 0x000fe20000300000 */
.L_x_17:
[----:B0-----:R-:W-:Y:S02]  /*16d0*/  IMAD.U32 R3, RZ, RZ, UR38 ;  /* 0x00000026ff037e24 */ /* 0x001fe4000f8e00ff */
[----:B------:R-:W-:-:S03]  /*16e0*/  IMAD.U32 R0, RZ, RZ, UR39 ;  /* 0x00000027ff007e24 */ /* 0x000fc6000f8e00ff */
[----:B------:R-:W-:Y:S02]  /*16f0*/  LEA R3, R3, UR41, 0x3 ;  /* 0x0000002903037c11 */ /* 0x000fe4000f8e18ff */
[----:B------:R-:W-:-:S04]  /*1700*/  SHF.L.U32 R0, R0, 0x1f, RZ ;  /* 0x0000001f00007819 */ /* 0x000fc800000006ff */
[----:B------:R0:W1:Y:S01]  /*1710*/  SYNCS.PHASECHK.TRANS64.TRYWAIT P1, [R3+URZ], R0 ;  /* 0x00000000030075a7 */ /* 0x000062000802017f */
[----:B------:R-:W-:Y:S05]  /*1720*/  @!P0 BRA `(.L_x_18) ;  /* 0x0000000000048947 */ /* 0x000fea0003800000 */
[----:B------:R-:W-:Y:S01]  /*1730*/  BPT.TRAP 0x1 ;  /* 0x000000040000795c */ /* 0x000fe20000300000 */
.L_x_18:
[----:B------:R-:W-:-:S05]  /*1740*/  IMAD.U32 R4, RZ, RZ, UR42 ;  /* 0x0000002aff047e24 */ /* 0x000fca000f8e00ff */
[----:B------:R-:W-:Y:S01]  /*1750*/  ISETP.GE.AND P2, PT, R4, 0x1, PT ;  /* 0x000000010400780c */ /* 0x000fe20003f46270 */
[----:B-1----:R-:W-:-:S12]  /*1760*/  @P1 BRA `(.L_x_19) ;  /* 0x0000000000081947 */ /* 0x002fd80003800000 */
[----:B------:R-:W1:Y:S02]  /*1770*/  SYNCS.PHASECHK.TRANS64.TRYWAIT P1, [R3+URZ], R0 ;  /* 0x00000000030075a7 */ /* 0x000e64000802017f */
[----:B-1----:R-:W-:Y:S05]  /*1780*/  @!P1 BRA `(.L_x_20) ;  /* 0x0000006000149947 */ /* 0x002fea0003800000 */
.L_x_19:
[----:B------:R-:W-:Y:S05]  /*1790*/  WARPSYNC.ALL ;  /* 0x0000000000007948 */ /* 0x000fea0003800000 */
[----:B------:R-:W-:Y:S01]  /*17a0*/  UIADD3 UR4, UR41, 0x180, URZ ;  /* 0x0000018029047890 */ /* 0x000fe2000fffe03f */
[----:B------:R-:W-:Y:S01]  /*17b0*/  WARPGROUP.ARRIVE ;  /* 0x00000000000079c5 */ /* 0x000fe20000000000 */
[----:B------:R-:W-:Y:S02]  /*17c0*/  UIADD3 UR5, UR41, 0xa180, URZ ;  /* 0x0000a18029057890 */ /* 0x000fe4000fffe03f */
[----:B------:R-:W-:Y:S02]  /*17d0*/  USHF.R.U32.HI UR4, URZ, 0x4, UR4 ;  /* 0x000000043f047899 */ /* 0x000fe40008011604 */
[----:B------:R-:W-:-:S02]  /*17e0*/  USHF.R.U32.HI UR5, URZ, 0x4, UR5 ;  /* 0x000000043f057899 */ /* 0x000fc40008011605 */
[----:B------:R-:W-:Y:S02]  /*17f0*/  ULOP3.LUT UR4, UR4, 0x3fff, URZ, 0xc0, !UPT ;  /* 0x00003fff04047892 */ /* 0x000fe4000f8ec03f */
[----:B------:R-:W-:Y:S02]  /*1800*/  ULOP3.LUT UR5, UR5, 0x3fff, URZ, 0xc0, !UPT ;  /* 0x00003fff05057892 */ /* 0x000fe4000f8ec03f */
[----:B------:R-:W-:Y:S02]  /*1810*/  ULOP3.LUT UR8, UR4, 0x10000, URZ, 0xfc, !UPT ;  /* 0x0001000004087892 */ /* 0x000fe4000f8efc3f */
[----:B------:R-:W-:Y:S02]  /*1820*/  ULOP3.LUT UR9, UR5, 0x10000, URZ, 0xfc, !UPT ;  /* 0x0001000005097892 */ /* 0x000fe4000f8efc3f */
[----:B------:R-:W-:Y:S02]  /*1830*/  ULEA UR10, UR38, UR8, 0x9 ;  /* 0x00000008260a7291 */ /* 0x000fe4000f8e483f */
[----:B------:R-:W-:Y:S01]  /*1840*/  ULEA UR11, UR38, UR9, 0xa ;  /* 0x00000009260b7291 */ /* 0x000fe2000f8e503f */
[----:B------:R-:W-:Y:S01]  /*1850*/  UMOV UR5, 0x40000040 ;  /* 0x4000004000057882 */ /* 0x000fe20000000000 */
[----:B------:R-:W-:-:S03]  /*1860*/  UMOV UR7, 0x40000040 ;  /* 0x4000004000077882 */ /* 0x000fc60000000000 */
[----:B------:R-:W-:Y:S02]  /*1870*/  UMOV UR4, UR10 ;  /* 0x0000000a00047c82 */ /* 0x000fe40008000000 */
[----:B------:R-:W-:Y:S02]  /*1880*/  UMOV UR6, UR11 ;  /* 0x0000000b00067c82 */ /* 0x000fe40008000000 */
[----:B------:R-:W-:Y:S01]  /*1890*/  HGMMA.64x128x16.F32.BF16 R24, gdesc[UR4], RZ, !UPT, gsb0 ;  /* 0x01e00000041879f0 */ /* 0x000fe2000c0018ff */
[----:B------:R-:W-:Y:S02]  /*18a0*/  UIADD3 UR4, UR10, 0x2, URZ ;  /* 0x000000020a047890 */ /* 0x000fe4000fffe03f */
[----:B------:R-:W-:Y:S01]  /*18b0*/  UIADD3 UR6, UR11, 0x2, URZ ;  /* 0x000000020b067890 */ /* 0x000fe2000fffe03f */
[----:B------:R-:W-:Y:S01]  /*18c0*/  UMOV UR5, 0x40000040 ;  /* 0x4000004000057882 */ /* 0x000fe20000000000 */
[----:B------:R-:W-:Y:S01]  /*18d0*/  UMOV UR7, 0x40000040 ;  /* 0x4000004000077882 */ /* 0x000fe20000000000 */
[----:B------:R-:W-:-:S02]  /*18e0*/  WARPGROUP.DEPBAR.LE gsb0, 0x0 ;  /* 0x00008000000079c5 */ /* 0x000fc40000010000 */
[----:B------:R-:W-:-:S06]  /*18f0*/  WARPGROUP.ARRIVE ;  /* 0x00000000000079c5 */ /* 0x000fcc0000000000 */
[----:B------:R-:W-:Y:S01]  /*1900*/  HGMMA.64x128x16.F32.BF16 R24, gdesc[UR4], R24, gsb0 ;  /* 0x01e00000041879f0 */ /* 0x000fe20008001818 */
[----:B------:R-:W-:Y:S02]  /*1910*/  UIADD3 UR4, UR10, 0x4, URZ ;  /* 0x000000040a047890 */ /* 0x000fe4000fffe03f */
[----:B------:R-:W-:Y:S01]  /*1920*/  UIADD3 UR6, UR11, 0x4, URZ ;  /* 0x000000040b067890 */ /* 0x000fe2000fffe03f */
[----:B------:R-:W-:Y:S01]  /*1930*/  UMOV UR5, 0x40000040 ;  /* 0x4000004000057882 */ /* 0x000fe20000000000 */
[----:B------:R-:W-:Y:S01]  /*1940*/  UMOV UR7, 0x40000040 ;  /* 0x4000004000077882 */ /* 0x000fe20000000000 */
[----:B------:R-:W-:Y:S02]  /*1950*/  WARPGROUP.DEPBAR.LE gsb0, 0x0 ;  /* 0x00008000000079c5 */ /* 0x000fe40000010000 */
        /* <DEDUP_REMOVED lines=8> */
[----:B------:R-:W-:Y:S03]  /*19e0*/  HGMMA.64x128x16.F32.BF16 R24, gdesc[UR4], R24, gsb0 ;  /* 0x01e00000041879f0 */ /* 0x000fe60008001818 */
[----:B------:R-:W-:Y:S02]  /*19f0*/  WARPGROUP.DEPBAR.LE gsb0, 0x0 ;  /* 0x00008000000079c5 */ /* 0x000fe40000010000 */
[----:B------:R-:W-:Y:S05]  /*1a00*/  @!P2 BRA `(.L_x_21) ;  /* 0x000000040010a947 */ /* 0x000fea0003800000 */
[----:B------:R-:W-:Y:S01]  /*1a10*/  UIADD3 UR4, UR38, 0x1, URZ ;  /* 0x0000000126047890 */ /* 0x000fe2000fffe03f */
[----:B01----:R-:W-:Y:S01]  /*1a20*/  IMAD.U32 R0, RZ, RZ, UR42 ;  /* 0x0000002aff007e24 */ /* 0x003fe2000f8e00ff */
[----:B------:R-:W-:Y:S02]  /*1a30*/  UMOV UR11, UR38 ;  /* 0x00000026000b7c82 */ /* 0x000fe40008000000 */
[----:B------:R-:W-:-:S04]  /*1a40*/  UISETP.NE.AND UP0, UPT, UR4, 0x5, UPT ;  /* 0x000000050400788c */ /* 0x000fc8000bf05270 */
[----:B------:R-:W-:Y:S02]  /*1a50*/  USEL UR5, URZ, 0x1, UP0 ;  /* 0x000000013f057887 */ /* 0x000fe40008000000 */
[----:B------:R-:W-:Y:S02]  /*1a60*/  USEL UR10, UR4, URZ, UP0 ;  /* 0x0000003f040a7287 */ /* 0x000fe40008000000 */
[----:B------:R-:W-:-:S06]  /*1a70*/  ULOP3.LUT UR5, UR39, UR5, URZ, 0x3c, !UPT ;  /* 0x0000000527057292 */ /* 0x000fcc000f8e3c3f */
[----:B------:R-:W-:-:S07]  /*1a80*/  IMAD.U32 R5, RZ, RZ, UR5 ;  /* 0x00000005ff057e24 */ /* 0x000fce000f8e00ff */
.L_x_28:
[----:B01----:R-:W-:Y:S05]  /*1a90*/  @!P0 BRA `(.L_x_22) ;  /* 0x0000000000048947 */ /* 0x003fea0003800000 */
[----:B------:R-:W-:Y:S01]  /*1aa0*/  BPT.TRAP 0x1 ;  /* 0x000000040000795c */ /* 0x000fe20000300000 */
.L_x_22:
[----:B------:R-:W-:Y:S01]  /*1ab0*/  ULEA UR4, UR10, UR41, 0x3 ;  /* 0x000000290a047291 */ /* 0x000fe2000f8e183f */
[----:B------:R-:W-:-:S08]  /*1ac0*/  SHF.L.U32 R3, R5, 0x1f, RZ ;  /* 0x0000001f05037819 */ /* 0x000fd000000006ff */
[----:B------:R0:W1:Y:S01]  /*1ad0*/  SYNCS.PHASECHK.TRANS64.TRYWAIT P1, [UR4], R3 ;  /* 0x00000003ff0075a7 */ /* 0x0000620008020144 */
[----:B------:R-:W-:Y:S05]  /*1ae0*/  @!P0 BRA `(.L_x_23) ;  /* 0x0000000000048947 */ /* 0x000fea0003800000 */
[----:B------:R-:W-:Y:S01]  /*1af0*/  BPT.TRAP 0x1 ;  /* 0x000000040000795c */ /* 0x000fe20000300000 */
.L_x_23:
[----:B-1----:R-:W-:Y:S05]  /*1b00*/  @P1 BRA `(.L_x_24) ;  /* 0x0000000000081947 */ /* 0x002fea0003800000 */
[----:B------:R-:W1:Y:S02]  /*1b10*/  SYNCS.PHASECHK.TRANS64.TRYWAIT P1, [UR4], R3 ;  /* 0x00000003ff0075a7 */ /* 0x000e640008020144 */
[----:B-1----:R-:W-:Y:S05]  /*1b20*/  @!P1 BRA `(.L_x_25) ;  /* 0x0000005c00409947 */ /* 0x002fea0003800000 */
.L_x_24:
[----:B------:R-:W-:Y:S01]  /*1b30*/  ULEA UR12, UR10, UR8, 0x9 ;  /* 0x000000080a0c7291 */ /* 0x000fe2000f8e483f */
[----:B------:R-:W-:Y:S01]  /*1b40*/  WARPGROUP.ARRIVE ;  /* 0x00000000000079c5 */ /* 0x000fe20000000000 */
[----:B------:R-:W-:Y:S01]  /*1b50*/  ULEA UR13, UR10, UR9, 0xa ;  /* 0x000000090a0d7291 */ /* 0x000fe2000f8e503f */
[----:B------:R-:W-:Y:S01]  /*1b60*/  UMOV UR5, 0x40000040 ;  /* 0x4000004000057882 */ /* 0x000fe20000000000 */
[----:B------:R-:W-:-:S03]  /*1b70*/  UMOV UR7, 0x40000040 ;  /* 0x4000004000077882 */ /* 0x000fc60000000000 */
[----:B------:R-:W-:Y:S02]  /*1b80*/  UMOV UR4, UR12 ;  /* 0x0000000c00047c82 */ /* 0x000fe40008000000 */
[----:B------:R-:W-:Y:S02]  /*1b90*/  UMOV UR6, UR13 ;  /* 0x0000000d00067c82 */ /* 0x000fe40008000000 */
[----:B------:R-:W-:Y:S01]  /*1ba0*/  HGMMA.64x128x16.F32.BF16 R24, gdesc[UR4], R24, gsb0 ;  /* 0x01e00000041879f0 */ /* 0x000fe20008001818 */
        /* <DEDUP_REMOVED lines=23> */
[----:B------:R-:W-:Y:S01]  /*1d20*/  BPT.TRAP 0x1 ;  /* 0x000000040000795c */ /* 0x000fe20000300000 */
.L_x_26:
[----:B------:R-:W-:Y:S01]  /*1d30*/  ULEA UR4, UR11, UR41, 0x3 ;  /* 0x000000290b047291 */ /* 0x000fe2000f8e183f */
[----:B------:R-:W-:-:S03]  /*1d40*/  ISETP.GT.U32.AND P1, PT, R23, 0x1, PT ;  /* 0x000000011700780c */ /* 0x000fc60003f24070 */
[----:B------:R-:W-:-:S04]  /*1d50*/  UIADD3 UR4, UR4, 0x28, URZ ;  /* 0x0000002804047890 */ /* 0x000fc8000fffe03f */
[----:B------:R-:W-:-:S09]  /*1d60*/  UPRMT UR4, URZ, 0x654, UR4 ;  /* 0x000006543f047896 */ /* 0x000fd20008000004 */
[----:B------:R-:W-:Y:S01]  /*1d70*/  SYNCS.ARRIVE.TRANS64.RED.A1T0 RZ, [UR4], RZ ;  /* 0x000000ffffff79a7 */ /* 0x000fe20008100404 */
[----:B------:R-:W-:Y:S05]  /*1d80*/  @P1 BRA `(.L_x_27) ;  /* 0x0000000000041947 */ /* 0x000fea0003800000 */
[----:B------:R-:W-:Y:S01]  /*1d90*/  BPT.TRAP 0x1 ;  /* 0x000000040000795c */ /* 0x000fe20000300000 */
.L_x_27:
[----:B------:R-:W-:Y:S01]  /*1da0*/  UIADD3 UR10, UR10, 0x1, URZ ;  /* 0x000000010a0a7890 */ /* 0x000fe2000fffe03f */
[C---:B------:R-:W-:Y:S01]  /*1db0*/  ISETP.GT.AND P1, PT, R0.reuse, 0x1, PT ;  /* 0x000000010000780c */ /* 0x040fe20003f24270 */
[----:B------:R-:W-:Y:S01]  /*1dc0*/  UIADD3 UR11, UR11, 0x1, URZ ;  /* 0x000000010b0b7890 */ /* 0x000fe2000fffe03f */
[----:B------:R-:W-:Y:S01]  /*1dd0*/  VIADD R0, R0, 0xffffffff ;  /* 0xffffffff00007836 */ /* 0x000fe20000000000 */
[----:B------:R-:W-:Y:S02]  /*1de0*/  UISETP.NE.AND UP0, UPT, UR10, 0x5, UPT ;  /* 0x000000050a00788c */ /* 0x000fe4000bf05270 */
[----:B------:R-:W-:Y:S02]  /*1df0*/  UISETP.NE.AND UP1, UPT, UR11, 0x5, UPT ;  /* 0x000000050b00788c */ /* 0x000fe4000bf25270 */
[----:B------:R-:W-:Y:S02]  /*1e00*/  USEL UR4, URZ, 0x1, UP0 ;  /* 0x000000013f047887 */ /* 0x000fe40008000000 */
[----:B------:R-:W-:-:S02]  /*1e10*/  USEL UR10, UR10, URZ, UP0 ;  /* 0x0000003f0a0a7287 */ /* 0x000fc40008000000 */
[----:B------:R-:W-:Y:S02]  /*1e20*/  USEL UR11, UR11, URZ, UP1 ;  /* 0x0000003f0b0b7287 */ /* 0x000fe40008800000 */
[----:B------:R-:W-:Y:S01]  /*1e30*/  LOP3.LUT R5, R5, UR4, RZ, 0x3c, !PT ;  /* 0x0000000405057c12 */ /* 0x000fe2000f8e3cff */
[----:B------:R-:W-:Y:S09]  /*1e40*/  @P1 BRA `(.L_x_28) ;  /* 0xfffffffc00101947 */ /* 0x000ff2000383ffff */
.L_x_21:
[----:B01----:R-:W0:Y:S01]  /*1e50*/  LDC R0, c[0x0][0x28c] ;  /* 0x0000a300ff007b82 */ /* 0x003e220000000800 */
[----:B------:R-:W-:-:S04]  /*1e60*/  IMAD.U32 R3, RZ, RZ, UR47 ;  /* 0x0000002fff037e24 */ /* 0x000fc8000f8e00ff */
[----:B------:R1:W-:Y:S01]  /*1e70*/  SYNCS.ARRIVE.TRANS64.A1T0 RZ, [R3+UR46], RZ ;  /* 0x000000ff03ff79a7 */ /* 0x0003e2000810002e */
[----:B0-----:R-:W-:-:S13]  /*1e80*/  ISETP.GE.AND P1, PT, R0, 0x1, PT ;  /* 0x000000010000780c */ /* 0x001fda0003f26270 */
[----:B-1----:R-:W-:Y:S05]  /*1e90*/  @!P1 BRA `(.L_x_29) ;  /* 0x0000000000349947 */ /* 0x002fea0003800000 */
[----:B------:R-:W-:Y:S05]  /*1ea0*/  @!P0 BRA `(.L_x_30) ;  /* 0x0000000000048947 */ /* 0x000fea0003800000 */
[----:B------:R-:W-:Y:S01]  /*1eb0*/  BPT.TRAP 0x1 ;  /* 0x000000040000795c */ /* 0x000fe20000300000 */
.L_x_30:
[----:B------:R-:W-:Y:S01]  /*1ec0*/  UIADD3 UR6, UR38, UR42, URZ ;  /* 0x0000002a26067290 */ /* 0x000fe2000fffe03f */
[----:B------:R-:W-:-:S03]  /*1ed0*/  ISETP.GT.U32.AND P0, PT, R23, 0x1, PT ;  /* 0x000000011700780c */ /* 0x000fc60003f04070 */
[----:B------:R-:W-:-:S04]  /*1ee0*/  UIMAD.WIDE.U32 UR4, UR6, -0x33333333, URZ ;  /* 0xcccccccd060478a5 */ /* 0x000fc8000f8e003f */
[----:B------:R-:W-:-:S04]  /*1ef0*/  USHF.R.U32.HI UR4, URZ, 0x2, UR5 ;  /* 0x000000023f047899 */ /* 0x000fc80008011605 */
[----:B------:R-:W-:-:S04]  /*1f00*/  UIMAD UR6, UR4, -0x5, UR6 ;  /* 0xfffffffb040678a4 */ /* 0x000fc8000f8e0206 */
[----:B------:R-:W-:-:S04]  /*1f10*/  ULEA UR6, UR6, UR41, 0x3 ;  /* 0x0000002906067291 */ /* 0x000fc8000f8e183f */
[----:B------:R-:W-:-:S04]  /*1f20*/  UIADD3 UR6, UR6, 0x28, URZ ;  /* 0x0000002806067890 */ /* 0x000fc8000fffe03f */
[----:B------:R-:W-:-:S09]  /*1f30*/  UPRMT UR6, URZ, 0x654, UR6 ;  /* 0x000006543f067896 */ /* 0x000fd20008000006 */
[----:B------:R-:W-:Y:S01]  /*1f40*/  SYNCS.ARRIVE.TRANS64.RED.A1T0 RZ, [UR6], RZ ;  /* 0x000000ffffff79a7 */ /* 0x000fe20008100406 */
[----:B------:R-:W-:Y:S05]  /*1f50*/  @P0 BRA `(.L_x_29) ;  /* 0x0000000000040947 */ /* 0x000fea0003800000 */
[----:B------:R-:W-:Y:S01]  /*1f60*/  BPT.TRAP 0x1 ;  /* 0x000000040000795c */ /* 0x000fe20000300000 */
.L_x_29:
[----:B------:R-:W-:Y:S01]  /*1f70*/  SHF.L.U32 R0, R103, 0x1f, RZ ;  /* 0x0000001f67007819 */ /* 0x000fe200000006ff */
[----:B------:R-:W-:Y:S01]  /*1f80*/  UIADD3 UR38, UR38, UR45, URZ ;  /* 0x0000002d26267290 */ /* 0x000fe2000fffe03f */
[----:B------:R-:W-:Y:S01]  /*1f90*/  SHF.R.S32.HI R9, RZ, 0x1f, R19 ;  /* 0x0000001fff097819 */ /* 0x000fe20000011413 */
[----:B------:R-:W-:Y:S01]  /*1fa0*/  UISETP.GE.U32.AND UP1, UPT, UR45, 0x5, UPT ;  /* 0x000000052d00788c */ /* 0x000fe2000bf26070 */
[----:B------:R-:W0:Y:S01]  /*1fb0*/  SYNCS.PHASECHK.TRANS64.TRYWAIT P0, [UR43+0x8], R0 ;  /* 0x00000800ff0075a7 */ /* 0x000e22000800016b */
[----:B------:R-:W-:-:S04]  /*1fc0*/  UISETP.GT.U32.AND UP0, UPT, UR38, 0x4, UPT ;  /* 0x000000042600788c */ /* 0x000fc8000bf04070 */
[----:B------:R-:W-:-:S04]  /*1fd0*/  UISETP.LT.U32.AND UP0, UPT, UR45, 0x5, UP0 ;  /* 0x000000052d00788c */ /* 0x000fc80008701070 */
[----:B------:R-:W-:Y:S02]  /*1fe0*/  USEL UR6, URZ, 0x1, !UP0 ;  /* 0x000000013f067887 */ /* 0x000fe4000c000000 */
[----:B------:R-:W-:Y:S02]  /*1ff0*/  @UP1 UIMAD.WIDE.U32 UR4, UR38, -0x33333333, URZ ;  /* 0xcccccccd260418a5 */ /* 0x000fe4000f8e003f */
[----:B------:R-:W-:Y:S02]  /*2000*/  ULOP3.LUT UR39, UR39, UR6, URZ, 0x3c, !UPT ;  /* 0x0000000627277292 */ /* 0x000fe4000f8e3c3f */
[----:B------:R-:W-:-:S04]  /*2010*/  @UP1 USHF.R.U32.HI UR4, URZ, 0x2, UR5 ;  /* 0x000000023f041899 */ /* 0x000fc80008011605 */
[----:B------:R-:W-:Y:S01]  /*2020*/  @UP1 ULOP3.LUT UR39, UR39, 0x1, UR4, 0x78, !UPT ;  /* 0x0000000127271892 */ /* 0x000fe2000f8e7804 */
[----:B0-----:R-:W-:Y:S11]  /*2030*/  @!P0 BRA `(.L_x_31) ;  /* 0x0000005800148947 */ /* 0x001ff60003800000 */
.L_x_186:
[----:B------:R-:W-:Y:S01]  /*2040*/  ULDC.64 UR4, c[0x0][0x5d0] ;  /* 0x0001740000047ab9 */ /* 0x000fe20000000a00 */
[----:B------:R-:W-:Y:S01]  /*2050*/  ULDC UR6, c[0x0][0x284] ;  /* 0x0000a10000067ab9 */ /* 0x000fe20000000800 */
[----:B0-----:R-:W-:Y:S02]  /*2060*/  IMAD R0, R9, UR4, RZ ;  /* 0x0000000409007c24 */ /* 0x001fe4000f8e02ff */
[----:B------:R-:W-:Y:S02]  /*2070*/  IMAD.SHL.U32 R12, R18, 0x80, RZ ;  /* 0x00000080120c7824 */ /* 0x000fe400078e00ff */
[C---:B------:R-:W-:Y:S02]  /*2080*/  IMAD R3, R19.reuse, UR5, R0 ;  /* 0x0000000513037c24 */ /* 0x040fe4000f8e0200 */
[----:B------:R-:W-:Y:S01]  /*2090*/  IMAD.SHL.U32 R0, R22, 0x40, RZ ;  /* 0x0000004016007824 */ /* 0x000fe200078e00ff */
[----:B------:R-:W-:Y:S01]  /*20a0*/  SHF.R.S32.HI R13, RZ, 0x1f, R12 ;  /* 0x0000001fff0d7819 */ /* 0x000fe2000001140c */
[----:B------:R-:W-:Y:S01]  /*20b0*/  IMAD.WIDE.U32 R4, R19, UR4, R92 ;  /* 0x0000000413047c25 */ /* 0x000fe2000f8e005c */
[----:B------:R-:W-:-:S02]  /*20c0*/  ULDC.64 UR4, c[0x0][0x5c8] ;  /* 0x0001720000047ab9 */ /* 0x000fc40000000a00 */
[----:B------:R-:W-:Y:S01]  /*20d0*/  ISETP.GE.AND P0, PT, R0, UR6, PT ;  /* 0x0000000600007c0c */ /* 0x000fe2000bf06270 */
[----:B------:R-:W-:Y:S01]  /*20e0*/  ULDC UR6, c[0x0][0x288] ;  /* 0x0000a20000067ab9 */ /* 0x000fe20000000800 */
[----:B------:R-:W-:Y:S01]  /*20f0*/  IADD3 R4, P1, R12, R4, RZ ;  /* 0x000000040c047210 */ /* 0x000fe20007f3e0ff */
[----:B------:R-:W-:Y:S01]  /*2100*/  IMAD.WIDE R20, R22, 0x40, R90 ;  /* 0x0000004016147825 */ /* 0x000fe200078e025a */
[----:B------:R-:W-:Y:S02]  /*2110*/  ISETP.GE.OR P0, PT, R12, UR6, P0 ;  /* 0x000000060c007c0c */ /* 0x000fe40008706670 */
[----:B------:R-:W-:Y:S01]  /*2120*/  IADD3.X R5, R13, R5, R3, P1, !PT ;  /* 0x000000050d057210 */ /* 0x000fe20000ffe403 */
[----:B------:R-:W-:-:S04]  /*2130*/  IMAD R7, R21, UR4, RZ ;  /* 0x0000000415077c24 */ /* 0x000fc8000f8e02ff */
[C---:B------:R-:W-:Y:S02]  /*2140*/  IMAD R7, R20.reuse, UR5, R7 ;  /* 0x0000000514077c24 */ /* 0x040fe4000f8e0207 */
[----:B------:R-:W-:-:S04]  /*2150*/  IMAD.WIDE.U32 R104, R20, UR4, R4 ;  /* 0x0000000414687c25 */ /* 0x000fc8000f8e0004 */
[----:B------:R-:W-:Y:S05]  /*2160*/  @P0 BRA `(.L_x_32) ;  /* 0x0000003c00dc0947 */ /* 0x000fea0003800000 */
[----:B-----5:R-:W-:Y:S01]  /*2170*/  FSETP.NEU.AND P0, PT, R89, RZ, PT ;  /* 0x000000ff5900720b */ /* 0x020fe20003f0d000 */
[----:B------:R-:W-:Y:S01]  /*2180*/  IMAD.IADD R3, R97, 0x1, -R12 ;  /* 0x0000000161037824 */ /* 0x000fe200078e0a0c */
[----:B------:R-:W-:Y:S01]  /*2190*/  BSSY B0, `(.L_x_32) ;  /* 0x00003f4000007945 */ /* 0x000fe20003800000 */
[----:B------:R-:W-:Y:S02]  /*21a0*/  IMAD.IADD R0, R101, 0x1, -R0 ;  /* 0x0000000165007824 */ /* 0x000fe400078e0a00 */
[----:B------:R-:W-:Y:S01]  /*21b0*/  IMAD.IADD R113, R105, 0x1, R7 ;  /* 0x0000000169717824 */ /* 0x000fe200078e0207 */
[----:B------:R-:W-:-:S04]  /*21c0*/  ISETP.GT.AND P2, PT, R3, RZ, PT ;  /* 0x000000ff0300720c */ /* 0x000fc80003f44270 */
[----:B------:R-:W-:-:S03]  /*21d0*/  ISETP.GT.AND P1, PT, R0, RZ, P2 ;  /* 0x000000ff0000720c */ /* 0x000fc60001724270 */
[----:B------:R-:W-:Y:S10]  /*21e0*/  @!P0 BRA `(.L_x_33) ;  /* 0x0000002c00208947 */ /* 0x000ff40003800000 */
[----:B------:R-:W0:Y:S01]  /*21f0*/  LDC.64 R106, c[0x0][0x5b8] ;  /* 0x00016e00ff6a7b82 */ /* 0x000e220000000a00 */
[----:B------:R-:W-:-:S07]  /*2200*/  ULDC.64 UR4, c[0x0][0x5c0] ;  /* 0x0001700000047ab9 */ /* 0x000fce0000000a00 */
[----:B------:R-:W1:Y:S08]  /*2210*/  LDC.64 R108, c[0x0][0x5b0] ;  /* 0x00016c00ff6c7b82 */ /* 0x000e700000000a00 */
[----:B------:R-:W2:Y:S01]  /*2220*/  LDC.64 R110, c[0x0][0x5a8] ;  /* 0x00016a00ff6e7b82 */ /* 0x000ea20000000a00 */
[-C--:B0-----:R-:W-:Y:S02]  /*2230*/  IMAD R6, R9, R106.reuse, RZ ;  /* 0x0000006a09067224 */ /* 0x081fe400078e02ff */
[----:B------:R-:W-:-:S04]  /*2240*/  IMAD.WIDE.U32 R4, R19, R106, R92 ;  /* 0x0000006a13047225 */ /* 0x000fc800078e005c */
[----:B------:R-:W-:Y:S01]  /*2250*/  IMAD R105, R19, R107, R6 ;  /* 0x0000006b13697224 */ /* 0x000fe200078e0206 */
[----:B------:R-:W-:Y:S01]  /*2260*/  IADD3 R6, P0, R12, R4, RZ ;  /* 0x000000040c067210 */ /* 0x000fe20007f1e0ff */
[----:B-1----:R-:W-:-:S03]  /*2270*/  IMAD R4, R21, R108, RZ ;  /* 0x0000006c15047224 */ /* 0x002fc600078e02ff */
[----:B------:R-:W-:Y:S01]  /*2280*/  IADD3.X R7, R13, R5, R105, P0, !PT ;  /* 0x000000050d077210 */ /* 0x000fe200007fe469 */
[C---:B------:R-:W-:Y:S02]  /*2290*/  IMAD R107, R20.reuse, R109, R4 ;  /* 0x0000006d146b7224 */ /* 0x040fe400078e0204 */
[----:B------:R-:W-:-:S04]  /*22a0*/  IMAD.WIDE.U32 R4, R20, R108, R6 ;  /* 0x0000006c14047225 */ /* 0x000fc800078e0006 */
[----:B------:R-:W-:Y:S01]  /*22b0*/  IMAD.IADD R5, R5, 0x1, R107 ;  /* 0x0000000105057824 */ /* 0x000fe200078e026b */
[----:B--2---:R-:W-:-:S04]  /*22c0*/  LEA R10, P0, R4, R110, 0x1 ;  /* 0x0000006e040a7211 */ /* 0x004fc800078008ff */
[----:B------:R-:W-:-:S05]  /*22d0*/  LEA.HI.X R11, R4, R111, R5, 0x1, P0 ;  /* 0x0000006f040b7211 */ /* 0x000fca00000f0c05 */
[----:B------:R-:W2:Y:S01]  /*22e0*/  @P1 LDG.E.LTC128B.U16 R18, desc[UR36][R10.64] ;  /* 0x000000240a121981 */ /* 0x000ea2000c1e1520 */
[----:B------:R-:W-:Y:S01]  /*22f0*/  IMAD.WIDE.U32 R4, R20, R108, R12 ;  /* 0x0000006c14047225 */ /* 0x000fe200078e000c */
[----:B------:R-:W-:Y:S02]  /*2300*/  BSSY B1, `(.L_x_34) ;  /* 0x0000015000017945 */ /* 0x000fe40003800000 */
[----:B------:R-:W-:-:S04]  /*2310*/  IADD3 R14, P0, R92, R4, RZ ;  /* 0x000000045c0e7210 */ /* 0x000fc80007f1e0ff */
[----:B------:R-:W-:Y:S02]  /*2320*/  IADD3.X R15, R93, R107, R5, P0, !PT ;  /* 0x0000006b5d0f7210 */ /* 0x000fe400007fe405 */
[----:B------:R-:W-:Y:S01]  /*2330*/  LEA R8, P0, R104, UR4, 0x1 ;  /* 0x0000000468087c11 */ /* 0x000fe2000f8008ff */
[----:B------:R-:W-:-:S03]  /*2340*/  IMAD.WIDE.U32 R14, R19, R106, R14 ;  /* 0x0000006a130e7225 */ /* 0x000fc600078e000e */
[----:B------:R-:W-:Y:S02]  /*2350*/  LEA.HI.X R9, R104, UR5, R113, 0x1, P0 ;  /* 0x0000000568097c11 */ /* 0x000fe400080f0c71 */
[----:B------:R-:W-:-:S04]  /*2360*/  ISETP.GT.AND P0, PT, R3, 0x1, PT ;  /* 0x000000010300780c */ /* 0x000fc80003f04270 */
[----:B------:R-:W-:Y:S01]  /*2370*/  ISETP.GT.AND P3, PT, R0, RZ, P0 ;  /* 0x000000ff0000720c */ /* 0x000fe20000764270 */
[----:B--2---:R-:W-:-:S04]  /*2380*/  IMAD.U32 R4, R18, 0x10000, RZ ;  /* 0x0001000012047824 */ /* 0x004fc800078e00ff */
[----:B------:R-:W-:Y:S01]  /*2390*/  FMUL R5, R4, R89 ;  /* 0x0000005904057220 */ /* 0x000fe20000400000 */
[----:B------:R-:W-:-:S03]  /*23a0*/  LEA R4, P4, R14, R110, 0x1 ;  /* 0x0000006e0e047211 */ /* 0x000fc600078808ff */
[----:B------:R-:W-:-:S05]  /*23b0*/  FFMA R5, R24, R88, R5 ;  /* 0x0000005818057223 */ /* 0x000fca0000000005 */
[----:B------:R-:W-:Y:S01]  /*23c0*/  F2FP.BF16.F32.PACK_AB R10, RZ, R5 ;  /* 0x00000005ff0a723e */ /* 0x000fe200000010ff */
[----:B------:R-:W-:-:S03]  /*23d0*/  IMAD.IADD R5, R105, 0x1, R15 ;  /* 0x0000000169057824 */ /* 0x000fc600078e020f */
[----:B------:R-:W-:Y:S01]  /*23e0*/  PRMT R11, R10, 0x7610, R11 ;  /* 0x000076100a0b7816 */ /* 0x000fe2000000000b */
[----:B------:R-:W-:Y:S01]  /*23f0*/  IMAD.SHL.U32 R10, R108, 0x8, RZ ;  /* 0x000000086c0a7824 */ /* 0x000fe200078e00ff */
[----:B------:R-:W-:-:S03]  /*2400*/  LEA.HI.X R5, R14, R111, R5, 0x1, P4 ;  /* 0x0000006f0e057211 */ /* 0x000fc600020f0c05 */
[----:B------:R0:W-:Y:S02]  /*2410*/  @P1 STG.E.U16 desc[UR36][R8.64], R11 ;  /* 0x0000000b08001986 */ /* 0x0001e4000c101524 */
[----:B0-----:R-:W-:Y:S01]  /*2420*/  SHF.L.U64.HI R11, R108, 0x3, R109 ;  /* 0x000000036c0b7819 */ /* 0x001fe2000001026d */
[----:B------:R-:W-:Y:S06]  /*2430*/  @!P3 BRA `(.L_x_35) ;  /* 0x000000000004b947 */ /* 0x000fec0003800000 */
[----:B------:R0:W5:Y:S02]  /*2440*/  LDG.E.LTC128B.U16 R18, desc[UR36][R4.64+0x2] ;  /* 0x0000022404127981 */ /* 0x000164000c1e1520 */
.L_x_35:
[----:B------:R-:W-:Y:S05]  /*2450*/  BSYNC B1 ;  /* 0x0000000000017941 */ /* 0x000fea0003800000 */
.L_x_34:
[----:B------:R-:W-:Y:S01]  /*2460*/  IMAD.WIDE.U32 R10, R20, R108, R10 ;  /* 0x0000006c140a7225 */ /* 0x000fe200078e000a */
[----:B------:R-:W-:-:S03]  /*2470*/  ISETP.GT.AND P2, PT, R0, 0x8, P2 ;  /* 0x000000080000780c */ /* 0x000fc60001744270 */
[----:B-----5:R-:W-:Y:S01]  /*2480*/  IMAD.U32 R14, R18, 0x10000, RZ ;  /* 0x00010000120e7824 */ /* 0x020fe200078e00ff */
[----:B------:R-:W-:Y:S01]  /*2490*/  IADD3 R6, P1, R6, R10, RZ ;  /* 0x0000000a06067210 */ /* 0x000fe20007f3e0ff */
[----:B------:R-:W-:Y:S02]  /*24a0*/  IMAD.IADD R107, R107, 0x1, R11 ;  /* 0x000000016b6b7824 */ /* 0x000fe400078e020b */
[----:B------:R-:W-:Y:S02]  /*24b0*/  FMUL R14, R14, R89 ;  /* 0x000000590e0e7220 */ /* 0x000fe40000400000 */
[----:B------:R-:W-:Y:S02]  /*24c0*/  IMAD.X R7, R107, 0x1, R7, P1 ;  /* 0x000000016b077824 */ /* 0x000fe400008e0607 */
[----:B------:R-:W-:Y:S01]  /*24d0*/  FFMA R25, R25, R88, R14 ;  /* 0x0000005819197223 */ /* 0x000fe2000000000e */
[----:B------:R-:W-:-:S04]  /*24e0*/  LEA R14, P1, R6, R110, 0x1 ;  /* 0x0000006e060e7211 */ /* 0x000fc800078208ff */
[----:B------:R-:W-:Y:S01]  /*24f0*/  LEA.HI.X R15, R6, R111, R7, 0x1, P1 ;  /* 0x0000006f060f7211 */ /* 0x000fe200008f0c07 */
[----:B------:R-:W-:Y:S01]  /*2500*/  @P3 IMAD.MOV.U32 R6, RZ, RZ, R8 ;  /* 0x000000ffff063224 */ /* 0x000fe200078e0008 */
[----:B------:R-:W-:Y:S01]  /*2510*/  F2FP.BF16.F32.PACK_AB R25, RZ, R25 ;  /* 0x00000019ff19723e */ /* 0x000fe200000010ff */
[----:B------:R-:W-:-:S05]  /*2520*/  @P3 IMAD.MOV.U32 R7, RZ, RZ, R9 ;  /* 0x000000ffff073224 */ /* 0x000fca00078e0009 */
[----:B------:R1:W-:Y:S04]  /*2530*/  @P3 STG.E.U16 desc[UR36][R6.64+0x2], R25 ;  /* 0x0000021906003986 */ /* 0x0003e8000c101524 */
[----:B------:R-:W2:Y:S01]  /*2540*/  @P2 LDG.E.LTC128B.U16 R18, desc[UR36][R14.64] ;  /* 0x000000240e122981 */ /* 0x000ea2000c1e1520 */
[----:B------:R-:W-:Y:S01]  /*2550*/  IADD3 R12, P1, P3, R92, R10, R12 ;  /* 0x0000000a5c0c7210 */ /* 0x000fe20007b3e00c */
[----:B------:R-:W-:Y:S01]  /*2560*/  BSSY B1, `(.L_x_36) ;  /* 0x0000011000017945 */ /* 0x000fe20003800000 */
[----:B------:R-:W-:Y:S02]  /*2570*/  ISETP.GT.AND P0, PT, R0, 0x8, P0 ;  /* 0x000000080000780c */ /* 0x000fe40000704270 */
[----:B------:R-:W-:-:S03]  /*2580*/  IADD3.X R13, R93, R107, R13, P1, P3 ;  /* 0x0000006b5d0d7210 */ /* 0x000fc60000fe640d */
[----:B------:R-:W-:Y:S01]  /*2590*/  IMAD.WIDE.U32 R12, R19, R106, R12 ;  /* 0x0000006a130c7225 */ /* 0x000fe200078e000c */
[----:B------:R-:W-:-:S03]  /*25a0*/  SHF.L.U64.HI R19, R94, 0x1, R95 ;  /* 0x000000015e137819 */ /* 0x000fc6000001025f */
[----:B------:R-:W-:Y:S01]  /*25b0*/  IMAD.IADD R13, R105, 0x1, R13 ;  /* 0x00000001690d7824 */ /* 0x000fe200078e020d */
[----:B-1----:R-:W-:-:S04]  /*25c0*/  LEA R6, P3, R12, R110, 0x1 ;  /* 0x0000006e0c067211 */ /* 0x002fc800078608ff */
[----:B------:R-:W-:Y:S01]  /*25d0*/  LEA.HI.X R7, R12, R111, R13, 0x1, P3 ;  /* 0x0000006f0c077211 */ /* 0x000fe200018f0c0d */
[----:B--2---:R-:W-:-:S04]  /*25e0*/  IMAD.U32 R10, R18, 0x10000, RZ ;  /* 0x00010000120a7824 */ /* 0x004fc800078e00ff */
[----:B------:R-:W-:Y:S01]  /*25f0*/  FMUL R11, R10, R89 ;  /* 0x000000590a0b7220 */ /* 0x000fe20000400000 */
[----:B------:R-:W-:-:S03]  /*2600*/  LEA R10, P1, R94, R8, 0x1 ;  /* 0x000000085e0a7211 */ /* 0x000fc600078208ff */
[----:B------:R-:W-:-:S05]  /*2610*/  FFMA R11, R26, R88, R11 ;  /* 0x000000581a0b7223 */ /* 0x000fca000000000b */
[----:B------:R-:W-:Y:S01]  /*2620*/  F2FP.BF16.F32.PACK_AB R14, RZ, R11 ;  /* 0x0000000bff0e723e */ /* 0x000fe200000010ff */
[----:B------:R-:W-:-:S05]  /*2630*/  IMAD.X R11, R19, 0x1, R9, P1 ;  /* 0x00000001130b7824 */ /* 0x000fca00008e0609 */
[----:B------:R1:W-:Y:S01]  /*2640*/  @P2 STG.E.U16 desc[UR36][R10.64], R14 ;  /* 0x0000000e0a002986 */ /* 0x0003e2000c101524 */
[----:B------:R-:W-:Y:S05]  /*2650*/  @!P0 BRA `(.L_x_37) ;  /* 0x0000000000048947 */ /* 0x000fea0003800000 */
[----:B------:R2:W5:Y:S02]  /*2660*/  LDG.E.LTC128B.U16 R18, desc[UR36][R6.64+0x2] ;  /* 0x0000022406127981 */ /* 0x000564000c1e1520 */
.L_x_37:
[----:B------:R-:W-:Y:S05]  /*2670*/  BSYNC B1 ;  /* 0x0000000000017941 */ /* 0x000fea0003800000 */
.L_x_36:
[----:B-----5:R-:W-:Y:S01]  /*2680*/  IMAD.U32 R12, R18, 0x10000, RZ ;  /* 0x00010000120c7824 */ /* 0x020fe200078e00ff */
[----:B------:R-:W-:Y:S01]  /*2690*/  ISETP.GT.AND P1, PT, R3, 0x8, PT ;  /* 0x000000080300780c */ /* 0x000fe20003f24270 */
[----:B------:R-:W-:Y:S02]  /*26a0*/  BSSY B1, `(.L_x_38) ;  /* 0x0000008000017945 */ /* 0x000fe40003800000 */
[----:B------:R-:W-:Y:S01]  /*26b0*/  FMUL R12, R12, R89 ;  /* 0x000000590c0c7220 */ /* 0x000fe20000400000 */
[----:B------:R-:W-:-:S03]  /*26c0*/  ISETP.GT.AND P2, PT, R0, RZ, P1 ;  /* 0x000000ff0000720c */ /* 0x000fc60000f44270 */
[----:B------:R-:W-:-:S05]  /*26d0*/  FFMA R12, R27, R88, R12 ;  /* 0x000000581b0c7223 */ /* 0x000fca000000000c */
[----:B------:R-:W-:-:S05]  /*26e0*/  F2FP.BF16.F32.PACK_AB R12, RZ, R12 ;  /* 0x0000000cff0c723e */ /* 0x000fca00000010ff */
[----:B------:R3:W-:Y:S01]  /*26f0*/  @P0 STG.E.U16 desc[UR36][R10.64+0x2], R12 ;  /* 0x0000020c0a000986 */ /* 0x0007e2000c101524 */
[----:B------:R-:W-:Y:S05]  /*2700*/  @!P2 BRA `(.L_x_39) ;  /* 0x000000000004a947 */ /* 0x000fea0003800000 */
[----:B------:R4:W5:Y:S02]  /*2710*/  LDG.E.LTC128B.U16 R18, desc[UR36][R4.64+0x10] ;  /* 0x0000102404127981 */ /* 0x000964000c1e1520 */
.L_x_39:
[----:B------:R-:W-:Y:S05]  /*2720*/  BSYNC B1 ;  /* 0x0000000000017941 */ /* 0x000fea0003800000 */
.L_x_38:
[----:B---3-5:R-:W-:Y:S01]  /*2730*/  IMAD.U32 R12, R18, 0x10000, RZ ;  /* 0x00010000120c7824 */ /* 0x028fe200078e00ff */
        /* <DEDUP_REMOVED lines=9> */
.L_x_41:
[----:B------:R-:W-:Y:S05]  /*27d0*/  BSYNC B1 ;  /* 0x0000000000017941 */ /* 0x000fea0003800000 */
.L_x_40:
[----:B-----5:R-:W-:Y:S01]  /*27e0*/  IMAD.U32 R12, R18, 0x10000, RZ ;  /* 0x00010000120c7824 */ /* 0x020fe200078e00ff */
[----:B------:R-:W-:Y:S01]  /*27f0*/  ISETP.GT.AND P1, PT, R0, 0x8, P1 ;  /* 0x000000080000780c */ /* 0x000fe20000f24270 */
[----:B------:R-:W-:Y:S02]  /*2800*/  BSSY B1, `(.L_x_42) ;  /* 0x0000007000017945 */ /* 0x000fe40003800000 */
[----:B------:R-:W-:-:S04]  /*2810*/  FMUL R12, R12, R89 ;  /* 0x000000590c0c7220 */ /* 0x000fc80000400000 */
[----:B------:R-:W-:-:S05]  /*2820*/  FFMA R12, R29, R88, R12 ;  /* 0x000000581d0c7223 */ /* 0x000fca000000000c */
[----:B------:R-:W-:-:S05]  /*2830*/  F2FP.BF16.F32.PACK_AB R12, RZ, R12 ;  /* 0x0000000cff0c723e */ /* 0x000fca00000010ff */
[----:B------:R0:W-:Y:S01]  /*2840*/  @P3 STG.E.U16 desc[UR36][R8.64+0x12], R12 ;  /* 0x0000120c08003986 */ /* 0x0001e2000c101524 */
[----:B------:R-:W-:Y:S05]  /*2850*/  @!P1 BRA `(.L_x_43) ;  /* 0x0000000000049947 */ /* 0x000fea0003800000 */
[----:B------:R0:W5:Y:S02]  /*2860*/  LDG.E.LTC128B.U16 R18, desc[UR36][R6.64+0x10] ;  /* 0x0000102406127981 */ /* 0x000164000c1e1520 */
.L_x_43:
[----:B------:R-:W-:Y:S05]  /*2870*/  BSYNC B1 ;  /* 0x0000000000017941 */ /* 0x000fea0003800000 */
.L_x_42:
[----:B0----5:R-:W-:Y:S01]  /*2880*/  IMAD.U32 R12, R18, 0x10000, RZ ;  /* 0x00010000120c7824 */ /* 0x021fe200078e00ff */
[----:B------:R-:W-:Y:S01]  /*2890*/  ISETP.GT.AND P0, PT, R0, 0x8, P0 ;  /* 0x000000080000780c */ /* 0x000fe20000704270 */
[----:B------:R-:W-:Y:S02]  /*28a0*/  BSSY B1, `(.L_x_44) ;  /* 0x0000007000017945 */ /* 0x000fe40003800000 */
[----:B---3--:R-:W-:-:S04]  /*28b0*/  FMUL R13, R12, R89 ;  /* 0x000000590c0d7220 */ /* 0x008fc80000400000 */
[----:B------:R-:W-:-:S05]  /*28c0*/  FFMA R13, R30, R88, R13 ;  /* 0x000000581e0d7223 */ /* 0x000fca000000000d */
[----:B------:R-:W-:-:S05]  /*28d0*/  F2FP.BF16.F32.PACK_AB R13, RZ, R13 ;  /* 0x0000000dff0d723e */ /* 0x000fca00000010ff */
[----:B------:R0:W-:Y:S01]  /*28e0*/  @P1 STG.E.U16 desc[UR36][R10.64+0x10], R13 ;  /* 0x0000100d0a001986 */ /* 0x0001e2000c101524 */
[----:B------:R-:W-:Y:S05]  /*28f0*/  @!P0 BRA `(.L_x_45) ;  /* 0x0000000000048947 */ /* 0x000fea0003800000 */
[----:B------:R3:W5:Y:S02]  /*2900*/  LDG.E.LTC128B.U16 R18, desc[UR36][R6.64+0x12] ;  /* 0x0000122406127981 */ /* 0x000764000c1e1520 */
.L_x_45:
[----:B------:R-:W-:Y:S05]  /*2910*/  BSYNC B1 ;  /* 0x0000000000017941 */ /* 0x000fea0003800000 */
.L_x_44:
        /* <DEDUP_REMOVED lines=10> */
.L_x_47:
[----:B------:R-:W-:Y:S05]  /*29c0*/  BSYNC B1 ;  /* 0x0000000000017941 */ /* 0x000fea0003800000 */
.L_x_46:
[----:B0----5:R-:W-:Y:S01]  /*29d0*/  IMAD.U32 R12, R18, 0x10000, RZ ;  /* 0x00010000120c7824 */ /* 0x021fe200078e00ff */
        /* <DEDUP_REMOVED lines=9> */
.L_x_49:
[----:B------:R-:W-:Y:S05]  /*2a70*/  BSYNC B1 ;  /* 0x0000000000017941 */ /* 0x000fea0003800000 */
.L_x_48:
        /* <DEDUP_REMOVED lines=9> */
.L_x_51:
[----:B------:R-:W-:Y:S05]  /*2b10*/  BSYNC B1 ;  /* 0x0000000000017941 */ /* 0x000fea0003800000 */
.L_x_50:
[----:B0----5:R-:W-:Y:S01]  /*2b20*/  IMAD.U32 R12, R18, 0x10000, RZ ;  /* 0x00010000120c7824 */ /* 0x021fe200078e00ff */
        /* <DEDUP_REMOVED lines=8> */
.L_x_53:
[----:B------:R-:W-:Y:S05]  /*2bb0*/  BSYNC B1 ;  /* 0x0000000000017941 */ /* 0x000fea0003800000 */
.L_x_52:
        /* <DEDUP_REMOVED lines=10> */
.L_x_55:
[----:B------:R-:W-:Y:S05]  /*2c60*/  BSYNC B1 ;  /* 0x0000000000017941 */ /* 0x000fea0003800000 */
.L_x_54:
        /* <DEDUP_REMOVED lines=10> */
.L_x_57:
[----:B------:R-:W-:Y:S05]  /*2d10*/  BSYNC B1 ;  /* 0x0000000000017941 */ /* 0x000fea0003800000 */
.L_x_56:
        /* <DEDUP_REMOVED lines=9> */
.L_x_59:
[----:B------:R-:W-:Y:S05]  /*2db0*/  BSYNC B1 ;  /* 0x0000000000017941 */ /* 0x000fea0003800000 */
.L_x_58:
        /* <DEDUP_REMOVED lines=9> */
.L_x_61:
[----:B------:R-:W-:Y:S05]  /*2e50*/  BSYNC B1 ;  /* 0x0000000000017941 */ /* 0x000fea0003800000 */
.L_x_60:
        /* <DEDUP_REMOVED lines=10> */
.L_x_63:
[----:B------:R-:W-:Y:S05]  /*2f00*/  BSYNC B1 ;  /* 0x0000000000017941 */ /* 0x000fea0003800000 */
.L_x_62:
        /* <DEDUP_REMOVED lines=10> */
.L_x_65:
[----:B------:R-:W-:Y:S05]  /*2fb0*/  BSYNC B1 ;  /* 0x0000000000017941 */ /* 0x000fea0003800000 */
.L_x_64:
        /* <DEDUP_REMOVED lines=9> */
.L_x_67:
[----:B------:R-:W-:Y:S05]  /*3050*/  BSYNC B1 ;  /* 0x0000000000017941 */ /* 0x000fea0003800000 */
.L_x_66:
        /* <DEDUP_REMOVED lines=9> */
.L_x_69:
[----:B------:R-:W-:Y:S05]  /*30f0*/  BSYNC B1 ;  /* 0x0000000000017941 */ /* 0x000fea0003800000 */
.L_x_68:
        /* <DEDUP_REMOVED lines=10> */
.L_x_71:
[----:B------:R-:W-:Y:S05]  /*31a0*/  BSYNC B1 ;  /* 0x0000000000017941 */ /* 0x000fea0003800000 */
.L_x_70:
        /* <DEDUP_REMOVED lines=10> */
.L_x_73:
[----:B------:R-:W-:Y:S05]  /*3250*/  BSYNC B1 ;  /* 0x0000000000017941 */ /* 0x000fea0003800000 */
.L_x_72:
        /* <DEDUP_REMOVED lines=9> */
.L_x_75:
[----:B------:R-:W-:Y:S05]  /*32f0*/  BSYNC B1 ;  /* 0x0000000000017941 */ /* 0x000fea0003800000 */
.L_x_74:
        /* <DEDUP_REMOVED lines=9> */
.L_x_77:
[----:B------:R-:W-:Y:S05]  /*3390*/  BSYNC B1 ;  /* 0x0000000000017941 */ /* 0x000fea0003800000 */
.L_x_76:
        /* <DEDUP_REMOVED lines=10> */
.L_x_79:
[----:B------:R-:W-:Y:S05]  /*3440*/  BSYNC B1 ;  /* 0x0000000000017941 */ /* 0x000fea0003800000 */
.L_x_78:
        /* <DEDUP_REMOVED lines=10> */
.L_x_81:
[----:B------:R-:W-:Y:S05]  /*34f0*/  BSYNC B1 ;  /* 0x0000000000017941 */ /* 0x000fea0003800000 */
.L_x_80:
        /* <DEDUP_REMOVED lines=9> */
.L_x_83:
[----:B------:R-:W-:Y:S05]  /*3590*/  BSYNC B1 ;  /* 0x0000000000017941 */ /* 0x000fea0003800000 */
.L_x_82:
        /* <DEDUP_REMOVED lines=9> */
.L_x_85:
[----:B------:R-:W-:Y:S05]  /*3630*/  BSYNC B1 ;  /* 0x0000000000017941 */ /* 0x000fea0003800000 */
.L_x_84:
        /* <DEDUP_REMOVED lines=10> */
.L_x_87:
[----:B------:R-:W-:Y:S05]  /*36e0*/  BSYNC B1 ;  /* 0x0000000000017941 */ /* 0x000fea0003800000 */
.L_x_86:
        /* <DEDUP_REMOVED lines=10> */
.L_x_89:
[----:B------:R-:W-:Y:S05]  /*3790*/  BSYNC B1 ;  /* 0x0000000000017941 */ /* 0x000fea0003800000 */
.L_x_88:
        /* <DEDUP_REMOVED lines=9> */
.L_x_91:
[----:B------:R-:W-:Y:S05]  /*3830*/  BSYNC B1 ;  /* 0x0000000000017941 */ /* 0x000fea0003800000 */
.L_x_90:
        /* <DEDUP_REMOVED lines=9> */
.L_x_93:
[----:B------:R-:W-:Y:S05]  /*38d0*/  BSYNC B1 ;  /* 0x0000000000017941 */ /* 0x000fea0003800000 */
.L_x_92:
        /* <DEDUP_REMOVED lines=10> */
.L_x_95:
[----:B------:R-:W-:Y:S05]  /*3980*/  BSYNC B1 ;  /* 0x0000000000017941 */ /* 0x000fea0003800000 */
.L_x_94:
        /* <DEDUP_REMOVED lines=10> */
.L_x_97:
[----:B------:R-:W-:Y:S05]  /*3a30*/  BSYNC B1 ;  /* 0x0000000000017941 */ /* 0x000fea0003800000 */
.L_x_96:
        /* <DEDUP_REMOVED lines=9> */
.L_x_99:
[----:B------:R-:W-:Y:S05]  /*3ad0*/  BSYNC B1 ;  /* 0x0000000000017941 */ /* 0x000fea0003800000 */
.L_x_98:
        /* <DEDUP_REMOVED lines=9> */
.L_x_101:
[----:B------:R-:W-:Y:S05]  /*3b70*/  BSYNC B1 ;  /* 0x0000000000017941 */ /* 0x000fea0003800000 */
.L_x_100:
        /* <DEDUP_REMOVED lines=10> */
.L_x_103:
[----:B------:R-:W-:Y:S05]  /*3c20*/  BSYNC B1 ;  /* 0x0000000000017941 */ /* 0x000fea0003800000 */
.L_x_102:
        /* <DEDUP_REMOVED lines=10> */
.L_x_105:
[----:B------:R-:W-:Y:S05]  /*3cd0*/  BSYNC B1 ;  /* 0x0000000000017941 */ /* 0x000fea0003800000 */
.L_x_104:
        /* <DEDUP_REMOVED lines=9> */
.L_x_107:
[----:B------:R-:W-:Y:S05]  /*3d70*/  BSYNC B1 ;  /* 0x0000000000017941 */ /* 0x000fea0003800000 */
.L_x_106:
        /* <DEDUP_REMOVED lines=9> */
.L_x_109:
[----:B------:R-:W-:Y:S05]  /*3e10*/  BSYNC B1 ;  /* 0x0000000000017941 */ /* 0x000fea0003800000 */
.L_x_108:
        /* <DEDUP_REMOVED lines=10> */
.L_x_111:
[----:B------:R-:W-:Y:S05]  /*3ec0*/  BSYNC B1 ;  /* 0x0000000000017941 */ /* 0x000fea0003800000 */
.L_x_110:
        /* <DEDUP_REMOVED lines=10> */
.L_x_113:
[----:B------:R-:W-:Y:S05]  /*3f70*/  BSYNC B1 ;  /* 0x0000000000017941 */ /* 0x000fea0003800000 */
.L_x_112:
        /* <DEDUP_REMOVED lines=9> */
.L_x_115:
[----:B------:R-:W-:Y:S05]  /*4010*/  BSYNC B1 ;  /* 0x0000000000017941 */ /* 0x000fea0003800000 */
.L_x_114:
        /* <DEDUP_REMOVED lines=9> */
.L_x_117:
[----:B------:R-:W-:Y:S05]  /*40b0*/  BSYNC B1 ;  /* 0x0000000000017941 */ /* 0x000fea0003800000 */
.L_x_116:
        /* <DEDUP_REMOVED lines=10> */
.L_x_119:
[----:B------:R-:W-:Y:S05]  /*4160*/  BSYNC B1 ;  /* 0x0000000000017941 */ /* 0x000fea0003800000 */
.L_x_118:
        /* <DEDUP_REMOVED lines=10> */
.L_x_121:
[----:B------:R-:W-:Y:S05]  /*4210*/  BSYNC B1 ;  /* 0x0000000000017941 */ /* 0x000fea0003800000 */
.L_x_120:
        /* <DEDUP_REMOVED lines=9> */
.L_x_123:
[----:B------:R-:W-:Y:S05]  /*42b0*/  BSYNC B1 ;  /* 0x0000000000017941 */ /* 0x000fea0003800000 */
.L_x_122:
        /* <DEDUP_REMOVED lines=9> */
.L_x_125:
[----:B------:R-:W-:Y:S05]  /*4350*/  BSYNC B1 ;  /* 0x0000000000017941 */ /* 0x000fea0003800000 */
.L_x_124:
        /* <DEDUP_REMOVED lines=10> */
.L_x_127:
[----:B------:R-:W-:Y:S05]  /*4400*/  BSYNC B1 ;  /* 0x0000000000017941 */ /* 0x000fea0003800000 */
.L_x_126:
        /* <DEDUP_REMOVED lines=10> */
.L_x_129:
[----:B------:R-:W-:Y:S05]  /*44b0*/  BSYNC B1 ;  /* 0x0000000000017941 */ /* 0x000fea0003800000 */
.L_x_128:
        /* <DEDUP_REMOVED lines=9> */
.L_x_131:
[----:B------:R-:W-:Y:S05]  /*4550*/  BSYNC B1 ;  /* 0x0000000000017941 */ /* 0x000fea0003800000 */
.L_x_130:
        /* <DEDUP_REMOVED lines=9> */
.L_x_133:
[----:B------:R-:W-:Y:S05]  /*45f0*/  BSYNC B1 ;  /* 0x0000000000017941 */ /* 0x000fea0003800000 */
.L_x_132:
        /* <DEDUP_REMOVED lines=10> */
.L_x_135:
[----:B------:R-:W-:Y:S05]  /*46a0*/  BSYNC B1 ;  /* 0x0000000000017941 */ /* 0x000fea0003800000 */
.L_x_134:
        /* <DEDUP_REMOVED lines=10> */
.L_x_137:
[----:B------:R-:W-:Y:S05]  /*4750*/  BSYNC B1 ;  /* 0x0000000000017941 */ /* 0x000fea0003800000 */
.L_x_136:
        /* <DEDUP_REMOVED lines=9> */
.L_x_139:
[----:B------:R-:W-:Y:S05]  /*47f0*/  BSYNC B1 ;  /* 0x0000000000017941 */ /* 0x000fea0003800000 */
.L_x_138:
        /* <DEDUP_REMOVED lines=9> */
.L_x_141:
[----:B------:R-:W-:Y:S05]  /*4890*/  BSYNC B1 ;  /* 0x0000000000017941 */ /* 0x000fea0003800000 */
.L_x_140:
        /* <DEDUP_REMOVED lines=10> */
.L_x_143:
[----:B------:R-:W-:Y:S05]  /*4940*/  BSYNC B1 ;  /* 0x0000000000017941 */ /* 0x000fea0003800000 */
.L_x_142:
        /* <DEDUP_REMOVED lines=10> */
.L_x_145:
[----:B------:R-:W-:Y:S05]  /*49f0*/  BSYNC B1 ;  /* 0x0000000000017941 */ /* 0x000fea0003800000 */
.L_x_144:
        /* <DEDUP_REMOVED lines=9> */
.L_x_147:
[----:B------:R-:W-:Y:S05]  /*4a90*/  BSYNC B1 ;  /* 0x0000000000017941 */ /* 0x000fea0003800000 */
.L_x_146:
        /* <DEDUP_REMOVED lines=9> */
.L_x_149:
[----:B------:R-:W-:Y:S05]  /*4b30*/  BSYNC B1 ;  /* 0x0000000000017941 */ /* 0x000fea0003800000 */
.L_x_148:
        /* <DEDUP_REMOVED lines=10> */
.L_x_151:
[----:B------:R-:W-:Y:S05]  /*4be0*/  BSYNC B1 ;  /* 0x0000000000017941 */ /* 0x000fea0003800000 */
.L_x_150:
        /* <DEDUP_REMOVED lines=10> */
.L_x_153:
[----:B------:R-:W-:Y:S05]  /*4c90*/  BSYNC B1 ;  /* 0x0000000000017941 */ /* 0x000fea0003800000 */
.L_x_152:
[----:B0---45:R-:W-:Y:S01]  /*4ca0*/  IMAD.U32 R4, R18, 0x10000, RZ ;  /* 0x0001000012047824 */ /* 0x031fe200078e00ff */
        /* <DEDUP_REMOVED lines=8> */
.L_x_155:
[----:B------:R-:W-:Y:S05]  /*4d30*/  BSYNC B1 ;  /* 0x0000000000017941 */ /* 0x000fea0003800000 */
.L_x_154:
[----:B0----5:R-:W-:Y:S01]  /*4d40*/  IMAD.U32 R4, R18, 0x10000, RZ ;  /* 0x0001000012047824 */ /* 0x021fe200078e00ff */
[----:B------:R-:W-:Y:S01]  /*4d50*/  ISETP.GT.AND P0, PT, R0, 0x8, P0 ;  /* 0x000000080000780c */ /* 0x000fe20000704270 */
[----:B------:R-:W-:Y:S01]  /*4d60*/  @P1 IMAD.MOV.U32 R5, RZ, RZ, R11 ;  /* 0x000000ffff051224 */ /* 0x000fe200078e000b */
[----:B------:R-:W-:Y:S01]  /*4d70*/  BSSY B1, `(.L_x_156) ;  /* 0x0000008000017945 */ /* 0x000fe20003800000 */
[----:B------:R-:W-:Y:S01]  /*4d80*/  FMUL R3, R4, R89 ;  /* 0x0000005904037220 */ /* 0x000fe20000400000 */
[----:B------:R-:W-:-:S03]  /*4d90*/  @P1 IMAD.MOV.U32 R4, RZ, RZ, R10 ;  /* 0x000000ffff041224 */ /* 0x000fc600078e000a */
[----:B------:R-:W-:-:S05]  /*4da0*/  FFMA R3, R86, R88, R3 ;  /* 0x0000005856037223 */ /* 0x000fca0000000003 */
[----:B------:R-:W-:-:S05]  /*4db0*/  F2FP.BF16.F32.PACK_AB R3, RZ, R3 ;  /* 0x00000003ff03723e */ /* 0x000fca00000010ff */
[----:B------:R0:W-:Y:S01]  /*4dc0*/  @P1 STG.E.U16 desc[UR36][R4.64+0xf0], R3 ;  /* 0x0000f00304001986 */ /* 0x0001e2000c101524 */
[----:B------:R-:W-:Y:S05]  /*4dd0*/  @!P0 BRA `(.L_x_157) ;  /* 0x0000000000048947 */ /* 0x000fea0003800000 */
[----:B------:R0:W5:Y:S02]  /*4de0*/  LDG.E.LTC128B.U16 R18, desc[UR36][R6.64+0xf2] ;  /* 0x0000f22406127981 */ /* 0x000164000c1e1520 */
.L_x_157:
[----:B------:R-:W-:Y:S05]  /*4df0*/  BSYNC B1 ;  /* 0x0000000000017941 */ /* 0x000fea0003800000 */
.L_x_156:
[----:B------:R-:W-:Y:S05]  /*4e00*/  @!P0 BRA `(.L_x_158) ;  /* 0x0000001000b08947 */ /* 0x000fea0003800000 */
[----:B-----5:R-:W-:-:S04]  /*4e10*/  IMAD.U32 R18, R18, 0x10000, RZ ;  /* 0x0001000012127824 */ /* 0x020fc800078e00ff */
[----:B------:R-:W-:-:S04]  /*4e20*/  FMUL R18, R18, R89 ;  /* 0x0000005912127220 */ /* 0x000fc80000400000 */
[----:B------:R-:W-:-:S05]  /*4e30*/  FFMA R18, R87, R88, R18 ;  /* 0x0000005857127223 */ /* 0x000fca0000000012 */
[----:B------:R-:W-:-:S05]  /*4e40*/  F2FP.BF16.F32.PACK_AB R18, RZ, R18 ;  /* 0x00000012ff12723e */ /* 0x000fca00000010ff */
[----:B------:R0:W-:Y:S01]  /*4e50*/  STG.E.U16 desc[UR36][R10.64+0xf2], R18 ;  /* 0x0000f2120a007986 */ /* 0x0001e2000c101524 */
[----:B------:R-:W-:Y:S05]  /*4e60*/  BRA `(.L_x_158) ;  /* 0x0000001000987947 */ /* 0x000fea0003800000 */
.L_x_33:
[----:B------:R-:W-:Y:S01]  /*4e70*/  ISETP.GT.AND P3, PT, R3, 0x1, PT ;  /* 0x000000010300780c */ /* 0x000fe20003f64270 */
[----:B------:R-:W-:Y:S01]  /*4e80*/  ULDC.64 UR4, c[0x0][0x5c0] ;  /* 0x0001700000047ab9 */ /* 0x000fe20000000a00 */
[-C--:B------:R-:W-:Y:S01]  /*4e90*/  FMUL R24, R24, R88.reuse ;  /* 0x0000005818187220 */ /* 0x080fe20000400000 */
[----:B------:R-:W-:Y:S01]  /*4ea0*/  LEA R4, P4, R104, UR4, 0x1 ;  /* 0x0000000468047c11 */ /* 0x000fe2000f8808ff */
[-C--:B------:R-:W-:Y:S01]  /*4eb0*/  FMUL R25, R25, R88.reuse ;  /* 0x0000005819197220 */ /* 0x080fe20000400000 */
[----:B------:R-:W-:Y:S01]  /*4ec0*/  ISETP.GT.AND P0, PT, R0, RZ, P3 ;  /* 0x000000ff0000720c */ /* 0x000fe20001f04270 */
[----:B------:R-:W-:Y:S01]  /*4ed0*/  FMUL R26, R26, R88 ;  /* 0x000000581a1a7220 */ /* 0x000fe20000400000 */
[----:B------:R-:W-:Y:S01]  /*4ee0*/  F2FP.BF16.F32.PACK_AB R24, RZ, R24 ;  /* 0x00000018ff18723e */ /* 0x000fe200000010ff */
[-C--:B------:R-:W-:Y:S01]  /*4ef0*/  FMUL R27, R27, R88.reuse ;  /* 0x000000581b1b7220 */ /* 0x080fe20000400000 */
[----:B------:R-:W-:Y:S01]  /*4f00*/  LEA.HI.X R5, R104, UR5, R113, 0x1, P4 ;  /* 0x0000000568057c11 */ /* 0x000fe2000a0f0c71 */
[-C--:B------:R-:W-:Y:S01]  /*4f10*/  FMUL R28, R28, R88.reuse ;  /* 0x000000581c1c7220 */ /* 0x080fe20000400000 */
[----:B------:R-:W-:Y:S01]  /*4f20*/  F2FP.BF16.F32.PACK_AB R25, RZ, R25 ;  /* 0x00000019ff19723e */ /* 0x000fe200000010ff */
[-C--:B------:R-:W-:Y:S01]  /*4f30*/  FMUL R29, R29, R88.reuse ;  /* 0x000000581d1d7220 */ /* 0x080fe20000400000 */
[----:B------:R-:W-:Y:S01]  /*4f40*/  ISETP.GT.AND P2, PT, R0, 0x8, P2 ;  /* 0x000000080000780c */ /* 0x000fe20001744270 */
[----:B------:R-:W-:Y:S01]  /*4f50*/  @P1 STG.E.U16 desc[UR36][R4.64], R24 ;  /* 0x0000001804001986 */ /* 0x000fe2000c101524 */
[----:B------:R-:W-:Y:S01]  /*4f60*/  ISETP.GT.AND P1, PT, R3, 0x8, PT ;  /* 0x000000080300780c */ /* 0x000fe20003f24270 */
[----:B------:R-:W-:Y:S01]  /*4f70*/  FMUL R30, R30, R88 ;  /* 0x000000581e1e7220 */ /* 0x000fe20000400000 */
[C---:B------:R-:W-:Y:S01]  /*4f80*/  SHF.L.U64.HI R7, R94.reuse, 0x1, R95 ;  /* 0x000000015e077819 */ /* 0x040fe2000001025f */
[----:B------:R-:W-:Y:S01]  /*4f90*/  @P0 STG.E.U16 desc[UR36][R4.64+0x2], R25 ;  /* 0x0000021904000986 */ /* 0x000fe2000c101524 */
[----:B------:R-:W-:Y:S01]  /*4fa0*/  LEA R6, P5, R94, R4, 0x1 ;  /* 0x000000045e067211 */ /* 0x000fe200078a08ff */
[-C--:B------:R-:W-:Y:S01]  /*4fb0*/  FMUL R31, R31, R88.reuse ;  /* 0x000000581f1f7220 */ /* 0x080fe20000400000 */
[----:B------:R-:W-:Y:S01]  /*4fc0*/  ISETP.GT.AND P3, PT, R0, 0x8, P3 ;  /* 0x000000080000780c */ /* 0x000fe20001f64270 */
[-C--:B------:R-:W-:Y:S01]  /*4fd0*/  FMUL R32, R32, R88.reuse ;  /* 0x0000005820207220 */ /* 0x080fe20000400000 */
[----:B------:R-:W-:Y:S01]  /*4fe0*/  ISETP.GT.AND P0, PT, R3, 0x9, PT ;  /* 0x000000090300780c */ /* 0x000fe20003f04270 */
[----:B------:R-:W-:Y:S01]  /*4ff0*/  IMAD.X R7, R7, 0x1, R5, P5 ;  /* 0x0000000107077824 */ /* 0x000fe200028e0605 */
[----:B------:R-:W-:Y:S01]  /*5000*/  ISETP.GT.AND P4, PT, R0, RZ, P1 ;  /* 0x000000ff0000720c */ /* 0x000fe20000f84270 */
[----:B------:R-:W-:Y:S01]  /*5010*/  FMUL R33, R33, R88 ;  /* 0x0000005821217220 */ /* 0x000fe20000400000 */
[----:B------:R-:W-:Y:S01]  /*5020*/  F2FP.BF16.F32.PACK_AB R26, RZ, R26 ;  /* 0x0000001aff1a723e */ /* 0x000fe200000010ff */
[-C--:B------:R-:W-:Y:S01]  /*5030*/  FMUL R34, R34, R88.reuse ;  /* 0x0000005822227220 */ /* 0x080fe20000400000 */
[----:B------:R-:W-:Y:S01]  /*5040*/  ISETP.GT.AND P5, PT, R0, RZ, P0 ;  /* 0x000000ff0000720c */ /* 0x000fe200007a4270 */
[----:B------:R-:W-:Y:S01]  /*5050*/  FMUL R35, R35, R88 ;  /* 0x0000005823237220 */ /* 0x000fe20000400000 */
[----:B------:R-:W-:Y:S01]  /*5060*/  F2FP.BF16.F32.PACK_AB R27, RZ, R27 ;  /* 0x0000001bff1b723e */ /* 0x000fe200000010ff */
[----:B------:R-:W-:Y:S01]  /*5070*/  @P2 STG.E.U16 desc[UR36][R6.64], R26 ;  /* 0x0000001a06002986 */ /* 0x000fe2000c101524 */
[----:B------:R-:W-:Y:S01]  /*5080*/  F2FP.BF16.F32.PACK_AB R28, RZ, R28 ;  /* 0x0000001cff1c723e */ /* 0x000fe200000010ff */
[-C--:B------:R-:W-:Y:S01]  /*5090*/  FMUL R36, R36, R88.reuse ;  /* 0x0000005824247220 */ /* 0x080fe20000400000 */
[C---:B------:R-:W-:Y:S01]  /*50a0*/  ISETP.GT.AND P2, PT, R0.reuse, 0x8, P1 ;  /* 0x000000080000780c */ /* 0x040fe20000f44270 */
[----:B------:R-:W-:Y:S01]  /*50b0*/  @P3 STG.E.U16 desc[UR36][R6.64+0x2], R27 ;  /* 0x0000021b06003986 */ /* 0x000fe2000c101524 */
[----:B------:R-:W-:Y:S01]  /*50c0*/  ISETP.GT.AND P1, PT, R3, 0x10, PT ;  /* 0x000000100300780c */ /* 0x000fe20003f24270 */
[-C--:B------:R-:W-:Y:S01]  /*50d0*/  FMUL R37, R37, R88.reuse ;  /* 0x0000005825257220 */ /* 0x080fe20000400000 */
[----:B------:R-:W-:Y:S01]  /*50e0*/  F2FP.BF16.F32.PACK_AB R29, RZ, R29 ;  /* 0x0000001dff1d723e */ /* 0x000fe200000010ff */
[----:B------:R-:W-:Y:S01]  /*50f0*/  @P4 STG.E.U16 desc[UR36][R4.64+0x10], R28 ;  /* 0x0000101c04004986 */ /* 0x000fe2000c101524 */
[----:B------:R-:W-:Y:S01]  /*5100*/  ISETP.GT.AND P3, PT, R0, 0x8, P0 ;  /* 0x000000080000780c */ /* 0x000fe20000764270 */
[-C--:B------:R-:W-:Y:S01]  /*5110*/  FMUL R38, R38, R88.reuse ;  /* 0x0000005826267220 */ /* 0x080fe20000400000 */
[----:B------:R-:W-:Y:S01]  /*5120*/  ISETP.GT.AND P0, PT, R3, 0x11, PT ;  /* 0x000000110300780c */ /* 0x000fe20003f04270 */
[----:B------:R-:W-:Y:S01]  /*5130*/  @P5 STG.E.U16 desc[UR36][R4.64+0x12], R29 ;  /* 0x0000121d04005986 */ /* 0x000fe2000c101524 */
        /* <DEDUP_REMOVED lines=162> */
[----:B------:R-:W-:-:S02]  /*5b60*/  F2FP.BF16.F32.PACK_AB R62, RZ, R62 ;  /* 0x0000003eff3e723e */ /* 0x000fc400000010ff */
[C---:B------:R-:W-:Y:S02]  /*5b70*/  ISETP.GT.AND P5, PT, R0.reuse, RZ, P0 ;  /* 0x000000ff0000720c */ /* 0x040fe400007a4270 */
[----:B------:R-:W-:Y:S01]  /*5b80*/  F2FP.BF16.F32.PACK_AB R63, RZ, R63 ;  /* 0x0000003fff3f723e */ /* 0x000fe200000010ff */
[----:B------:R-:W-:Y:S01]  /*5b90*/  @P2 STG.E.U16 desc[UR36][R6.64+0x90], R62 ;  /* 0x0000903e06002986 */ /* 0x000fe2000c101524 */
[----:B------:R-:W-:Y:S02]  /*5ba0*/  F2FP.BF16.F32.PACK_AB R64, RZ, R64 ;  /* 0x00000040ff40723e */ /* 0x000fe400000010ff */
[C---:B------:R-:W-:Y:S01]  /*5bb0*/  ISETP.GT.AND P2, PT, R0.reuse, 0x8, P1 ;  /* 0x000000080000780c */ /* 0x040fe20000f44270 */
[----:B------:R-:W-:Y:S01]  /*5bc0*/  @P3 STG.E.U16 desc[UR36][R6.64+0x92], R63 ;  /* 0x0000923f06003986 */ /* 0x000fe2000c101524 */
[----:B------:R-:W-:Y:S02]  /*5bd0*/  ISETP.GT.AND P1, PT, R3, 0x58, PT ;  /* 0x000000580300780c */ /* 0x000fe40003f24270 */
[----:B------:R-:W-:Y:S01]  /*5be0*/  F2FP.BF16.F32.PACK_AB R65, RZ, R65 ;  /* 0x00000041ff41723e */ /* 0x000fe200000010ff */
[----:B------:R-:W-:Y:S01]  /*5bf0*/  @P4 STG.E.U16 desc[UR36][R4.64+0xa0], R64 ;  /* 0x0000a04004004986 */ /* 0x000fe2000c101524 */
[----:B------:R-:W-:-:S02]  /*5c00*/  ISETP.GT.AND P3, PT, R0, 0x8, P0 ;  /* 0x000000080000780c */ /* 0x000fc40000764270 */
[----:B------:R-:W-:Y:S01]  /*5c10*/  ISETP.GT.AND P0, PT, R3, 0x59, PT ;  /* 0x000000590300780c */ /* 0x000fe20003f04270 */
[----:B------:R-:W-:Y:S01]  /*5c20*/  @P5 STG.E.U16 desc[UR36][R4.64+0xa2], R65 ;  /* 0x0000a24104005986 */ /* 0x000fe2000c101524 */
[C---:B------:R-:W-:Y:S02]  /*5c30*/  ISETP.GT.AND P4, PT, R0.reuse, RZ, P1 ;  /* 0x000000ff0000720c */ /* 0x040fe40000f84270 */
[----:B------:R-:W-:Y:S02]  /*5c40*/  F2FP.BF16.F32.PACK_AB R66, RZ, R66 ;  /* 0x00000042ff42723e */ /* 0x000fe400000010ff */
[----:B------:R-:W-:Y:S02]  /*5c50*/  ISETP.GT.AND P5, PT, R0, RZ, P0 ;  /* 0x000000ff0000720c */ /* 0x000fe400007a4270 */
[----:B------:R-:W-:Y:S01]  /*5c60*/  F2FP.BF16.F32.PACK_AB R67, RZ, R67 ;  /* 0x00000043ff43723e */ /* 0x000fe200000010ff */
[----:B------:R-:W-:Y:S01]  /*5c70*/  @P2 STG.E.U16 desc[UR36][R6.64+0xa0], R66 ;  /* 0x0000a04206002986 */ /* 0x000fe2000c101524 */
[----:B------:R-:W-:-:S02]  /*5c80*/  F2FP.BF16.F32.PACK_AB R68, RZ, R68 ;  /* 0x00000044ff44723e */ /* 0x000fc400000010ff */
[C---:B------:R-:W-:Y:S01]  /*5c90*/  ISETP.GT.AND P2, PT, R0.reuse, 0x8, P1 ;  /* 0x000000080000780c */ /* 0x040fe20000f44270 */
[----:B------:R-:W-:Y:S01]  /*5ca0*/  @P3 STG.E.U16 desc[UR36][R6.64+0xa2], R67 ;  /* 0x0000a24306003986 */ /* 0x000fe2000c101524 */
[C---:B------:R-:W-:Y:S02]  /*5cb0*/  ISETP.GT.AND P1, PT, R3.reuse, 0x60, PT ;  /* 0x000000600300780c */ /* 0x040fe40003f24270 */
[----:B------:R-:W-:Y:S01]  /*5cc0*/  F2FP.BF16.F32.PACK_AB R69, RZ, R69 ;  /* 0x00000045ff45723e */ /* 0x000fe200000010ff */
[----:B------:R-:W-:Y:S01]  /*5cd0*/  @P4 STG.E.U16 desc[UR36][R4.64+0xb0], R68 ;  /* 0x0000b04404004986 */ /* 0x000fe2000c101524 */
[C---:B------:R-:W-:Y:S02]  /*5ce0*/  ISETP.GT.AND P3, PT, R0.reuse, 0x8, P0 ;  /* 0x000000080000780c */ /* 0x040fe40000764270 */
[----:B------:R-:W-:Y:S01]  /*5cf0*/  ISETP.GT.AND P0, PT, R3, 0x61, PT ;  /* 0x000000610300780c */ /* 0x000fe20003f04270 */
[----:B------:R-:W-:Y:S01]  /*5d00*/  @P5 STG.E.U16 desc[UR36][R4.64+0xb2], R69 ;  /* 0x0000b24504005986 */ /* 0x000fe2000c101524 */
[----:B------:R-:W-:-:S02]  /*5d10*/  ISETP.GT.AND P4, PT, R0, RZ, P1 ;  /* 0x000000ff0000720c */ /* 0x000fc40000f84270 */
[C---:B------:R-:W-:Y:S02]  /*5d20*/  ISETP.GT.AND P5, PT, R0.reuse, RZ, P0 ;  /* 0x000000ff0000720c */ /* 0x040fe400007a4270 */
[----:B------:R-:W-:Y:S02]  /*5d30*/  F2FP.BF16.F32.PACK_AB R70, RZ, R70 ;  /* 0x00000046ff46723e */ /* 0x000fe400000010ff */
[----:B------:R-:W-:Y:S02]  /*5d40*/  F2FP.BF16.F32.PACK_AB R71, RZ, R71 ;  /* 0x00000047ff47723e */ /* 0x000fe400000010ff */
[----:B------:R-:W-:Y:S01]  /*5d50*/  F2FP.BF16.F32.PACK_AB R72, RZ, R72 ;  /* 0x00000048ff48723e */ /* 0x000fe200000010ff */
[----:B------:R-:W-:Y:S01]  /*5d60*/  @P2 STG.E.U16 desc[UR36][R6.64+0xb0], R70 ;  /* 0x0000b04606002986 */ /* 0x000fe2000c101524 */
[----:B------:R-:W-:Y:S02]  /*5d70*/  F2FP.BF16.F32.PACK_AB R73, RZ, R73 ;  /* 0x00000049ff49723e */ /* 0x000fe400000010ff */
[C---:B------:R-:W-:Y:S01]  /*5d80*/  ISETP.GT.AND P1, PT, R0.reuse, 0x8, P1 ;  /* 0x000000080000780c */ /* 0x040fe20000f24270 */
[----:B------:R-:W-:Y:S01]  /*5d90*/  @P3 STG.E.U16 desc[UR36][R6.64+0xb2], R71 ;  /* 0x0000b24706003986 */ /* 0x000fe2000c101524 */
[----:B------:R-:W-:-:S02]  /*5da0*/  ISETP.GT.AND P2, PT, R0, 0x8, P0 ;  /* 0x000000080000780c */ /* 0x000fc40000744270 */
[----:B------:R-:W-:Y:S01]  /*5db0*/  F2FP.BF16.F32.PACK_AB R74, RZ, R74 ;  /* 0x0000004aff4a723e */ /* 0x000fe200000010ff */
[----:B------:R-:W-:Y:S01]  /*5dc0*/  @P4 STG.E.U16 desc[UR36][R4.64+0xc0], R72 ;  /* 0x0000c04804004986 */ /* 0x000fe2000c101524 */
[C---:B------:R-:W-:Y:S02]  /*5dd0*/  ISETP.GT.AND P4, PT, R3.reuse, 0x68, PT ;  /* 0x000000680300780c */ /* 0x040fe40003f84270 */
[----:B------:R-:W-:Y:S01]  /*5de0*/  ISETP.GT.AND P0, PT, R3, 0x69, PT ;  /* 0x000000690300780c */ /* 0x000fe20003f04270 */
[----:B------:R-:W-:Y:S01]  /*5df0*/  @P5 STG.E.U16 desc[UR36][R4.64+0xc2], R73 ;  /* 0x0000c24904005986 */ /* 0x000fe2000c101524 */
[----:B------:R-:W-:Y:S02]  /*5e00*/  ISETP.GT.AND P5, PT, R0, RZ, P4 ;  /* 0x000000ff0000720c */ /* 0x000fe400027a4270 */
[----:B------:R-:W-:Y:S01]  /*5e10*/  F2FP.BF16.F32.PACK_AB R75, RZ, R75 ;  /* 0x0000004bff4b723e */ /* 0x000fe200000010ff */
[----:B------:R-:W-:Y:S01]  /*5e20*/  @P1 STG.E.U16 desc[UR36][R6.64+0xc0], R74 ;  /* 0x0000c04a06001986 */ /* 0x000fe2000c101524 */
[----:B------:R-:W-:-:S02]  /*5e30*/  F2FP.BF16.F32.PACK_AB R76, RZ, R76 ;  /* 0x0000004cff4c723e */ /* 0x000fc400000010ff */
[C---:B------:R-:W-:Y:S01]  /*5e40*/  ISETP.GT.AND P3, PT, R0.reuse, RZ, P0 ;  /* 0x000000ff0000720c */ /* 0x040fe20000764270 */
[----:B------:R-:W-:Y:S01]  /*5e50*/  @P2 STG.E.U16 desc[UR36][R6.64+0xc2], R75 ;  /* 0x0000c24b06002986 */ /* 0x000fe2000c101524 */
[C---:B------:R-:W-:Y:S02]  /*5e60*/  ISETP.GT.AND P4, PT, R0.reuse, 0x8, P4 ;  /* 0x000000080000780c */ /* 0x040fe40002784270 */
[----:B------:R-:W-:Y:S02]  /*5e70*/  F2FP.BF16.F32.PACK_AB R77, RZ, R77 ;  /* 0x0000004dff4d723e */ /* 0x000fe400000010ff */
[----:B------:R-:W-:Y:S01]  /*5e80*/  F2FP.BF16.F32.PACK_AB R78, RZ, R78 ;  /* 0x0000004eff4e723e */ /* 0x000fe200000010ff */
[----:B------:R-:W-:Y:S01]  /*5e90*/  @P5 STG.E.U16 desc[UR36][R4.64+0xd0], R76 ;  /* 0x0000d04c04005986 */ /* 0x000fe2000c101524 */
[----:B------:R-:W-:Y:S02]  /*5ea0*/  ISETP.GT.AND P5, PT, R0, 0x8, P0 ;  /* 0x000000080000780c */ /* 0x000fe400007a4270 */
[----:B------:R-:W-:-:S02]  /*5eb0*/  F2FP.BF16.F32.PACK_AB R79, RZ, R79 ;  /* 0x0000004fff4f723e */ /* 0x000fc400000010ff */
[C---:B------:R-:W-:Y:S01]  /*5ec0*/  ISETP.GT.AND P2, PT, R3.reuse, 0x71, PT ;  /* 0x000000710300780c */ /* 0x040fe20003f44270 */
[----:B------:R-:W-:Y:S01]  /*5ed0*/  @P3 STG.E.U16 desc[UR36][R4.64+0xd2], R77 ;  /* 0x0000d24d04003986 */ /* 0x000fe2000c101524 */
[----:B------:R-:W-:Y:S02]  /*5ee0*/  ISETP.GT.AND P3, PT, R3, 0x70, PT ;  /* 0x000000700300780c */ /* 0x000fe40003f64270 */
[----:B------:R-:W-:Y:S01]  /*5ef0*/  F2FP.BF16.F32.PACK_AB R80, RZ, R80 ;  /* 0x00000050ff50723e */ /* 0x000fe200000010ff */
[----:B------:R-:W-:Y:S01]  /*5f00*/  @P4 STG.E.U16 desc[UR36][R6.64+0xd0], R78 ;  /* 0x0000d04e06004986 */ /* 0x000fe2000c101524 */
[C---:B------:R-:W-:Y:S02]  /*5f10*/  ISETP.GT.AND P4, PT, R0.reuse, RZ, P2 ;  /* 0x000000ff0000720c */ /* 0x040fe40001784270 */
[----:B------:R-:W-:Y:S01]  /*5f20*/  F2FP.BF16.F32.PACK_AB R81, RZ, R81 ;  /* 0x00000051ff51723e */ /* 0x000fe200000010ff */
[----:B------:R-:W-:Y:S01]  /*5f30*/  @P5 STG.E.U16 desc[UR36][R6.64+0xd2], R79 ;  /* 0x0000d24f06005986 */ /* 0x000fe2000c101524 */
[----:B------:R-:W-:-:S02]  /*5f40*/  ISETP.GT.AND P5, PT, R0, RZ, P3 ;  /* 0x000000ff0000720c */ /* 0x000fc40001fa4270 */
[C---:B------:R-:W-:Y:S02]  /*5f50*/  ISETP.GT.AND P1, PT, R3.reuse, 0x78, PT ;  /* 0x000000780300780c */ /* 0x040fe40003f24270 */
[----:B------:R-:W-:Y:S02]  /*5f60*/  ISETP.GT.AND P0, PT, R3, 0x79, PT ;  /* 0x000000790300780c */ /* 0x000fe40003f04270 */
[C---:B------:R-:W-:Y:S02]  /*5f70*/  ISETP.GT.AND P3, PT, R0.reuse, 0x8, P3 ;  /* 0x000000080000780c */ /* 0x040fe40001f64270 */
[C---:B------:R-:W-:Y:S02]  /*5f80*/  ISETP.GT.AND P2, PT, R0.reuse, 0x8, P2 ;  /* 0x000000080000780c */ /* 0x040fe40001744270 */
[----:B------:R-:W-:Y:S02]  /*5f90*/  F2FP.BF16.F32.PACK_AB R82, RZ, R82 ;  /* 0x00000052ff52723e */ /* 0x000fe400000010ff */
[----:B------:R-:W-:Y:S01]  /*5fa0*/  F2FP.BF16.F32.PACK_AB R83, RZ, R83 ;  /* 0x00000053ff53723e */ /* 0x000fe200000010ff */
[----:B------:R-:W-:Y:S01]  /*5fb0*/  @P5 STG.E.U16 desc[UR36][R4.64+0xe0], R80 ;  /* 0x0000e05004005986 */ /* 0x000fe2000c101524 */
[----:B------:R-:W-:-:S02]  /*5fc0*/  ISETP.GT.AND P5, PT, R0, RZ, P0 ;  /* 0x000000ff0000720c */ /* 0x000fc400007a4270 */
[C---:B------:R-:W-:Y:S01]  /*5fd0*/  ISETP.GT.AND P0, PT, R0.reuse, 0x8, P0 ;  /* 0x000000080000780c */ /* 0x040fe20000704270 */
[----:B------:R-:W-:Y:S01]  /*5fe0*/  @P4 STG.E.U16 desc[UR36][R4.64+0xe2], R81 ;  /* 0x0000e25104004986 */ /* 0x000fe2000c101524 */
[C---:B------:R-:W-:Y:S02]  /*5ff0*/  ISETP.GT.AND P4, PT, R0.reuse, RZ, P1 ;  /* 0x000000ff0000720c */ /* 0x040fe40000f84270 */
[----:B------:R-:W-:Y:S01]  /*6000*/  ISETP.GT.AND P1, PT, R0, 0x8, P1 ;  /* 0x000000080000780c */ /* 0x000fe20000f24270 */
[----:B------:R-:W-:Y:S01]  /*6010*/  @P3 STG.E.U16 desc[UR36][R6.64+0xe0], R82 ;  /* 0x0000e05206003986 */ /* 0x000fe2000c101524 */
[----:B------:R-:W-:Y:S02]  /*6020*/  F2FP.BF16.F32.PACK_AB R84, RZ, R84 ;  /* 0x00000054ff54723e */ /* 0x000fe400000010ff */
[----:B------:R-:W-:Y:S01]  /*6030*/  F2FP.BF16.F32.PACK_AB R85, RZ, R85 ;  /* 0x00000055ff55723e */ /* 0x000fe200000010ff */
[----:B------:R-:W-:Y:S01]  /*6040*/  @P2 STG.E.U16 desc[UR36][R6.64+0xe2], R83 ;  /* 0x0000e25306002986 */ /* 0x000fe2000c101524 */
[----:B------:R-:W-:-:S02]  /*6050*/  F2FP.BF16.F32.PACK_AB R86, RZ, R86 ;  /* 0x00000056ff56723e */ /* 0x000fc400000010ff */
[----:B------:R-:W-:-:S03]  /*6060*/  F2FP.BF16.F32.PACK_AB R87, RZ, R87 ;  /* 0x00000057ff57723e */ /* 0x000fc600000010ff */
[----:B------:R-:W-:Y:S04]  /*6070*/  @P4 STG.E.U16 desc[UR36][R4.64+0xf0], R84 ;  /* 0x0000f05404004986 */ /* 0x000fe8000c101524 */
[----:B------:R0:W-:Y:S02]  /*6080*/  @P5 STG.E.U16 desc[UR36][R4.64+0xf2], R85 ;  /* 0x0000f25504005986 */ /* 0x0001e4000c101524 */
[----:B0-----:R-:W-:Y:S02]  /*6090*/  @P1 IMAD.MOV.U32 R4, RZ, RZ, R6 ;  /* 0x000000ffff041224 */ /* 0x001fe400078e0006 */
[----:B------:R-:W-:-:S05]  /*60a0*/  @P1 IMAD.MOV.U32 R5, RZ, RZ, R7 ;  /* 0x000000ffff051224 */ /* 0x000fca00078e0007 */
[----:B------:R0:W-:Y:S04]  /*60b0*/  @P1 STG.E.U16 desc[UR36][R4.64+0xf0], R86 ;  /* 0x0000f05604001986 */ /* 0x0001e8000c101524 */
[----:B------:R0:W-:Y:S02]  /*60c0*/  @P0 STG.E.U16 desc[UR36][R6.64+0xf2], R87 ;  /* 0x0000f25706000986 */ /* 0x0001e4000c101524 */
.L_x_158:
[----:B------:R-:W-:Y:S05]  /*60d0*/  BSYNC B0 ;  /* 0x0000000000007941 */ /* 0x000fea0003800000 */
.L_x_32:
[----:B0-----:R-:W2:Y:S01]  /*60e0*/  LDL.64 R4, [R1] ;  /* 0x0000000001047983 */ /* 0x001ea20000100a00 */
[----:B------:R-:W-:Y:S01]  /*60f0*/  ULDC.64 UR4, c[0x0][0x650] ;  /* 0x0001940000047ab9 */ /* 0x000fe20000000a00 */
[----:B------:R-:W-:Y:S02]  /*6100*/  IMAD.U32 R0, RZ, RZ, UR44 ;  /* 0x0000002cff007e24 */ /* 0x000fe4000f8e00ff */
[----:B------:R-:W-:Y:S02]  /*6110*/  IMAD.MOV.U32 R22, RZ, RZ, -0x1 ;  /* 0xffffffffff167424 */ /* 0x000fe400078e00ff */
[----:B------:R0:W-:Y:S01]  /*6120*/  SYNCS.ARRIVE.TRANS64.A1T0 RZ, [R0+UR46], RZ ;  /* 0x000000ff00ff79a7 */ /* 0x0001e2000810002e */
[----:B-----5:R-:W-:Y:S02]  /*6130*/  IMAD.MOV.U32 R18, RZ, RZ, -0x1 ;  /* 0xffffffffff127424 */ /* 0x020fe400078e00ff */
[----:B------:R-:W-:Y:S01]  /*6140*/  IMAD.MOV.U32 R19, RZ, RZ, -0x1 ;  /* 0xffffffffff137424 */ /* 0x000fe200078e00ff */
[----:B0-----:R-:W-:-:S02]  /*6150*/  PRMT R0, RZ, 0x7610, R0 ;  /* 0x00007610ff007816 */ /* 0x001fc40000000000 */
[----:B--2---:R-:W-:-:S05]  /*6160*/  LEA R16, P0, R4, R16, 0x1 ;  /* 0x0000001004107211 */ /* 0x004fca00078008ff */
[----:B------:R-:W-:Y:S01]  /*6170*/  IMAD.X R17, R98, 0x1, R17, P0 ;  /* 0x0000000162117824 */ /* 0x000fe200000e0611 */
[----:B------:R-:W-:-:S04]  /*6180*/  ISETP.GE.U32.AND P0, PT, R16, UR4, PT ;  /* 0x0000000410007c0c */ /* 0x000fc8000bf06070 */
[----:B------:R-:W-:-:S13]  /*6190*/  ISETP.GE.U32.AND.EX P0, PT, R17, UR5, PT, P0 ;  /* 0x0000000511007c0c */ /* 0x000fda000bf06100 */
[----:B------:R-:W-:Y:S05]  /*61a0*/  @P0 BRA `(.L_x_159) ;  /* 0x00000004004c0947 */ /* 0x000fea0003800000 */
[----:B-1----:R-:W0:Y:S01]  /*61b0*/  LDC.64 R10, c[0x0][0x628] ;  /* 0x00018a00ff0a7b82 */ /* 0x002e220000000a00 */
[----:B------:R-:W1:Y:S01]  /*61c0*/  S2R R12, SR_CTAID.X ;  /* 0x00000000000c7919 */ /* 0x000e620000002500 */
[----:B------:R-:W-:Y:S02]  /*61d0*/  IMAD.MOV.U32 R8, RZ, RZ, R16 ;  /* 0x000000ffff087224 */ /* 0x000fe400078e0010 */
[----:B------:R-:W-:Y:S01]  /*61e0*/  IMAD.MOV.U32 R9, RZ, RZ, R17 ;  /* 0x000000ffff097224 */ /* 0x000fe200078e0011 */
[----:B------:R-:W2:Y:S03]  /*61f0*/  S2R R18, SR_CTAID.Y ;  /* 0x0000000000127919 */ /* 0x000ea60000002600 */
[----:B------:R-:W1:Y:S08]  /*6200*/  LDC R0, c[0x0][0x630] ;  /* 0x00018c00ff007b82 */ /* 0x000e700000000800 */
[----:B------:R-:W1:Y:S01]  /*6210*/  LDC.64 R14, c[0x0][0x620] ;  /* 0x00018800ff0e7b82 */ /* 0x000e620000000a00 */
[----:B0-----:R-:W-:-:S04]  /*6220*/  ISETP.NE.U32.AND P0, PT, R10, RZ, PT ;  /* 0x000000ff0a00720c */ /* 0x001fc80003f05070 */
[----:B------:R-:W-:-:S13]  /*6230*/  ISETP.NE.AND.EX P0, PT, R11, RZ, PT, P0 ;  /* 0x000000ff0b00720c */ /* 0x000fda0003f05300 */
[----:B-12---:R-:W-:Y:S05]  /*6240*/  @!P0 BRA `(.L_x_160) ;  /* 0x0000000000288947 */ /* 0x006fea0003800000 */
[----:B------:R-:W0:Y:S02]  /*6250*/  LDC R3, c[0x0][0x634] ;  /* 0x00018d00ff037b82 */ /* 0x000e240000000800 */
[----:B0-----:R-:W-:-:S05]  /*6260*/  IADD3 R3, P0, R16, R3, RZ ;  /* 0x0000000310037210 */ /* 0x001fca0007f1e0ff */
[----:B------:R-:W-:-:S04]  /*6270*/  IMAD.X R13, RZ, RZ, R17, P0 ;  /* 0x000000ffff0d7224 */ /* 0x000fc800000e0611 */
[----:B------:R-:W-:-:S04]  /*6280*/  IMAD.WIDE.U32 R4, R13, R10, RZ ;  /* 0x0000000a0d047225 */ /* 0x000fc800078e00ff */
[----:B---34-:R-:W-:-:S04]  /*6290*/  IMAD.WIDE.U32 R6, P0, R3, R11, R4 ;  /* 0x0000000b03067225 */ /* 0x018fc80007800004 */
[----:B------:R-:W-:-:S04]  /*62a0*/  IMAD.WIDE.U32 R4, R3, R10, RZ ;  /* 0x0000000a03047225 */ /* 0x000fc800078e00ff */
[----:B------:R-:W-:Y:S01]  /*62b0*/  IMAD.X R9, RZ, RZ, RZ, P0 ;  /* 0x000000ffff097224 */ /* 0x000fe200000e06ff */
[----:B------:R-:W-:Y:S01]  /*62c0*/  IADD3 RZ, P0, R5, R6, RZ ;  /* 0x0000000605ff7210 */ /* 0x000fe20007f1e0ff */
[----:B------:R-:W-:-:S04]  /*62d0*/  IMAD.MOV.U32 R8, RZ, RZ, R7 ;  /* 0x000000ffff087224 */ /* 0x000fc800078e0007 */
[----:B------:R-:W-:-:S08]  /*62e0*/  IMAD.WIDE.U32.X R8, R13, R11, R8, P0 ;  /* 0x0000000b0d087225 */ /* 0x000fd000000e0408 */
.L_x_160:
[-CC-:B------:R-:W-:Y:S01]  /*62f0*/  SHF.R.U64 R19, R8, R0.reuse, R9.reuse ;  /* 0x0000000008137219 */ /* 0x180fe20000001209 */
[----:B------:R-:W0:Y:S01]  /*6300*/  LDC.64 R24, c[0x0][0x640] ;  /* 0x00019000ff187b82 */ /* 0x000e220000000a00 */
[----:B------:R-:W-:Y:S01]  /*6310*/  SHF.R.U32.HI R0, RZ, R0, R9 ;  /* 0x00000000ff007219 */ /* 0x000fe20000011609 */
[----:B------:R-:W-:Y:S01]  /*6320*/  ULDC UR4, c[0x0][0x150] ;  /* 0x0000540000047ab9 */ /* 0x000fe20000000800 */
[----:B------:R-:W-:Y:S02]  /*6330*/  IADD3 R3, P0, RZ, -R19, RZ ;  /* 0x80000013ff037210 */ /* 0x000fe40007f1e0ff */
[----:B---34-:R-:W-:-:S03]  /*6340*/  I2FP.F32.U32 R7, R12 ;  /* 0x0000000c00077245 */ /* 0x018fc60000201000 */
[----:B------:R-:W1:Y:S01]  /*6350*/  LDC R6, c[0x0][0x618] ;  /* 0x00018600ff067b82 */ /* 0x000e620000000800 */
[----:B------:R-:W-:Y:S02]  /*6360*/  IMAD.X R5, RZ, RZ, ~R0, P0 ;  /* 0x000000ffff057224 */ /* 0x000fe400000e0e00 */
[----:B------:R-:W-:Y:S01]  /*6370*/  FMUL R7, R7, UR4 ;  /* 0x0000000407077c20 */ /* 0x000fe20008400000 */
[----:B------:R-:W-:Y:S01]  /*6380*/  ULDC UR4, c[0x0][0x154] ;  /* 0x0000550000047ab9 */ /* 0x000fe20000000800 */
[-C--:B------:R-:W-:Y:S02]  /*6390*/  IMAD R0, R5, R14.reuse, RZ ;  /* 0x0000000e05007224 */ /* 0x080fe400078e02ff */
[C---:B------:R-:W-:Y:S01]  /*63a0*/  IMAD.WIDE.U32 R4, R3.reuse, R14, R16 ;  /* 0x0000000e03047225 */ /* 0x040fe200078e0010 */
[----:B------:R-:W2:Y:S01]  /*63b0*/  LDC R8, c[0x0][0x608] ;  /* 0x00018200ff087b82 */ /* 0x000ea20000000800 */
[----:B------:R-:W3:Y:S02]  /*63c0*/  F2I.U32.TRUNC.NTZ R7, R7 ;  /* 0x0000000700077305 */ /* 0x000ee4000020f000 */
[----:B------:R-:W-:Y:S01]  /*63d0*/  IMAD R3, R3, R15, R0 ;  /* 0x0000000f03037224 */ /* 0x000fe200078e0200 */
[----:B------:R-:W-:-:S03]  /*63e0*/  I2FP.F32.U32 R0, R18 ;  /* 0x0000001200007245 */ /* 0x000fc60000201000 */
[----:B------:R-:W-:Y:S01]  /*63f0*/  IMAD.IADD R3, R5, 0x1, R3 ;  /* 0x0000000105037824 */ /* 0x000fe200078e0203 */
[----:B------:R-:W4:Y:S01]  /*6400*/  LDC R11, c[0x0][0x658] ;  /* 0x00019600ff0b7b82 */ /* 0x000f220000000800 */
[----:B0-----:R-:W-:-:S04]  /*6410*/  ISETP.NE.U32.AND P0, PT, R24, RZ, PT ;  /* 0x000000ff1800720c */ /* 0x001fc80003f05070 */
[----:B------:R-:W-:-:S03]  /*6420*/  ISETP.NE.AND.EX P0, PT, R25, RZ, PT, P0 ;  /* 0x000000ff1900720c */ /* 0x000fc60003f05300 */
[----:B------:R-:W0:Y:S01]  /*6430*/  LDC R9, c[0x0][0x144] ;  /* 0x00005100ff097b82 */ /* 0x000e220000000800 */
[-C--:B-1----:R-:W-:Y:S01]  /*6440*/  SHF.R.U64 R10, R4, R6.reuse, R3 ;  /* 0x00000006040a7219 */ /* 0x082fe20000001203 */
[----:B---3--:R-:W-:Y:S01]  /*6450*/  IMAD.MOV R7, RZ, RZ, -R7 ;  /* 0x000000ffff077224 */ /* 0x008fe200078e0a07 */
[----:B------:R-:W-:Y:S01]  /*6460*/  SHF.R.U32.HI R3, RZ, R6, R3 ;  /* 0x00000006ff037219 */ /* 0x000fe20000011603 */
[----:B------:R-:W-:-:S04]  /*6470*/  FMUL R6, R0, UR4 ;  /* 0x0000000400067c20 */ /* 0x000fc80008400000 */
[----:B------:R-:W1:Y:S01]  /*6480*/  LDC R21, c[0x0][0x148] ;  /* 0x00005200ff157b82 */ /* 0x000e620000000800 */
[----:B------:R3:W0:Y:S01]  /*6490*/  F2I.U32.TRUNC.NTZ R14, R6 ;  /* 0x00000006000e7305 */ /* 0x000622000020f000 */
[-CC-:B--2---:R-:W-:Y:S02]  /*64a0*/  SHF.R.U64 R13, R10, R8.reuse, R3.reuse ;  /* 0x000000080a0d7219 */ /* 0x184fe40000001203 */
[----:B------:R-:W-:-:S04]  /*64b0*/  SHF.R.U32.HI R0, RZ, R8, R3 ;  /* 0x00000008ff007219 */ /* 0x000fc80000011603 */
[----:B------:R-:W2:Y:S01]  /*64c0*/  LDC R20, c[0x0][0x648] ;  /* 0x00019200ff147b82 */ /* 0x000ea20000000800 */
[-CC-:B----4-:R-:W-:Y:S02]  /*64d0*/  SHF.R.U64 R15, R13, R11.reuse, R0.reuse ;  /* 0x0000000b0d0f7219 */ /* 0x190fe40000001200 */
[----:B------:R-:W-:-:S03]  /*64e0*/  SHF.R.U32.HI R5, RZ, R11, R0 ;  /* 0x0000000bff057219 */ /* 0x000fc60000011600 */
[----:B------:R-:W-:Y:S02]  /*64f0*/  IMAD.MOV.U32 R4, RZ, RZ, R15 ;  /* 0x000000ffff047224 */ /* 0x000fe400078e000f */
[----:B------:R-:W4:Y:S01]  /*6500*/  LDC R26, c[0x0][0x638] ;  /* 0x00018e00ff1a7b82 */ /* 0x000f220000000800 */
[----:B0-----:R-:W-:-:S07]  /*6510*/  IMAD R22, R9, R7, R12 ;  /* 0x0000000709167224 */ /* 0x001fce00078e020c */
[----:B------:R-:W0:Y:S08]  /*6520*/  LDC R27, c[0x0][0x610] ;  /* 0x00018400ff1b7b82 */ /* 0x000e300000000800 */
[----:B------:R-:W0:Y:S01]  /*6530*/  LDC R28, c[0x0][0x600] ;  /* 0x00018000ff1c7b82 */ /* 0x000e220000000800 */
[----:B-123--:R-:W-:Y:S05]  /*6540*/  @!P0 BRA `(.L_x_161) ;  /* 0x0000000000288947 */ /* 0x00efea0003800000 */
[----:B------:R-:W1:Y:S02]  /*6550*/  LDC R0, c[0x0][0x64c] ;  /* 0x00019300ff007b82 */ /* 0x000e640000000800 */
[----:B-1----:R-:W-:-:S05]  /*6560*/  IADD3 R3, P0, R15, R0, RZ ;  /* 0x000000000f037210 */ /* 0x002fca0007f1e0ff */
        /* <DEDUP_REMOVED lines=8> */
.L_x_161:
[----:B------:R-:W-:Y:S01]  /*65f0*/  ISETP.NE.AND P0, PT, R2, 0x1, PT ;  /* 0x000000010200780c */ /* 0x000fe20003f05270 */
[----:B------:R-:W-:Y:S01]  /*6600*/  IMAD.MOV R14, RZ, RZ, -R14 ;  /* 0x000000ffff0e7224 */ /* 0x000fe200078e0a0e */
[----:B------:R-:W-:Y:S02]  /*6610*/  SHF.R.U64 R0, R4, R20, R5 ;  /* 0x0000001404007219 */ /* 0x000fe40000001205 */
[----:B------:R-:W-:Y:S02]  /*6620*/  LOP3.LUT R3, R13, R100, RZ, 0xc0, !PT ;  /* 0x000000640d037212 */ /* 0x000fe400078ec0ff */
[----:B------:R-:W-:Y:S01]  /*6630*/  LOP3.LUT R5, R10, R99, RZ, 0xc0, !PT ;  /* 0x000000630a057212 */ /* 0x000fe200078ec0ff */
[----:B------:R-:W-:Y:S02]  /*6640*/  IMAD.MOV R4, RZ, RZ, -R0 ;  /* 0x000000ffff047224 */ /* 0x000fe400078e0a00 */
[----:B------:R-:W-:Y:S02]  /*6650*/  IMAD R3, R96, R0, R3 ;  /* 0x0000000060037224 */ /* 0x000fe400078e0203 */
[----:B----4-:R-:W-:-:S02]  /*6660*/  IMAD R0, R4, R26, R15 ;  /* 0x0000001a04007224 */ /* 0x010fc400078e020f */
[----:B------:R-:W-:Y:S02]  /*6670*/  @P0 IMAD R22, R21, R14, R18 ;  /* 0x0000000e15160224 */ /* 0x000fe400078e0212 */
[----:B------:R-:W-:Y:S02]  /*6680*/  IMAD.MOV.U32 R4, RZ, RZ, 0x1 ;  /* 0x00000001ff047424 */ /* 0x000fe400078e00ff */
[----:B0-----:R-:W-:Y:S02]  /*6690*/  IMAD R22, R3, R27, R22 ;  /* 0x0000001b03167224 */ /* 0x001fe400078e0216 */
[----:B------:R-:W-:Y:S01]  /*66a0*/  IMAD R3, R0, R28, R5 ;  /* 0x0000001c00037224 */ /* 0x000fe200078e0205 */
[----:B------:R-:W-:-:S04]  /*66b0*/  PRMT R0, R4, 0x7610, R0 ;  /* 0x0000761004007816 */ /* 0x000fc80000000000 */
[----:B------:R-:W-:Y:S02]  /*66c0*/  SEL R18, R3, R22, !P0 ;  /* 0x0000001603127207 */ /* 0x000fe40004000000 */
[----:B------:R-:W-:-:S07]  /*66d0*/  SEL R22, R22, R3, !P0 ;  /* 0x0000000316167207 */ /* 0x000fce0004000000 */
.L_x_159:
[----:B------:R-:W-:Y:S01]  /*66e0*/  LOP3.LUT P0, RZ, R0, 0xff, RZ, 0xc0, !PT ;  /* 0x000000ff00ff7812 */ /* 0x000fe2000780c0ff */
[----:B------:R-:W-:Y:S01]  /*66f0*/  UIMAD.WIDE.U32 UR4, UR38, -0x33333333, URZ ;  /* 0xcccccccd260478a5 */ /* 0x000fe2000f8e003f */
[----:B------:R-:W-:-:S03]  /*6700*/  LOP3.LUT R103, R103, 0x1, RZ, 0x3c, !PT ;  /* 0x0000000167677812 */ /* 0x000fc600078e3cff */
[----:B------:R-:W-:-:S04]  /*6710*/  USHF.R.U32.HI UR4, URZ, 0x2, UR5 ;  /* 0x000000023f047899 */ /* 0x000fc80008011605 */
[----:B------:R-:W-:-:S04]  /*6720*/  UIMAD UR38, UR4, -0x5, UR38 ;  /* 0xfffffffb042678a4 */ /* 0x000fc8000f8e0226 */
[----:B------:R-:W-:Y:S08]  /*6730*/  @P0 BRA `(.L_x_162) ;  /* 0xffffffac00800947 */ /* 0x000ff0000383ffff */
[----:B------:R-:W-:Y:S05]  /*6740*/  EXIT ;  /* 0x000000000000794d */ /* 0x000fea0003800000 */
.L_x_13:
[----:B------:R-:W-:-:S08]  /*6750*/  ISETP.NE.AND P0, PT, R14, RZ, PT ;  /* 0x000000ff0e00720c */ /* 0x000fd00003f05270 */
[----:B0-----:R-:W0:-:S00]  /*6760*/  USETMAXREG.DEALLOC.CTAPOOL 0x28 ;  /* 0x00000028000079c8 */ /* 0x001e0000080e0500 */
[----:B------:R-:W-:Y:S05]  /*6770*/  @P0 EXIT ;  /* 0x000000000000094d */ /* 0x000fea0003800000 */
[----:B0-----:R-:W-:Y:S01]  /*6780*/  LOP3.LUT P0, RZ, R3, 0xff, RZ, 0xc0, !PT ;  /* 0x000000ff03ff7812 */ /* 0x001fe2000780c0ff */
[----:B------:R-:W-:Y:S02]  /*6790*/  IMAD.MOV.U32 R3, RZ, RZ, 0x1 ;  /* 0x00000001ff037424 */ /* 0x000fe400078e00ff */
[----:B------:R-:W-:-:S10]  /*67a0*/  IMAD.MOV.U32 R8, RZ, RZ, RZ ;  /* 0x000000ffff087224 */ /* 0x000fd400078e00ff */
[----:B------:R-:W-:Y:S05]  /*67b0*/  @!P0 BRA `(.L_x_163) ;  /* 0x0000000c000c8947 */ /* 0x000fea0003800000 */
[----:B------:R-:W-:Y:S01]  /*67c0*/  LOP3.LUT P0, RZ, R4, 0x1f, RZ, 0xc0, !PT ;  /* 0x0000001f04ff7812 */ /* 0x000fe2000780c0ff */
[----:B------:R-:W-:Y:S01]  /*67d0*/  ULDC UR5, c[0x0][0x658] ;  /* 0x0001960000057ab9 */ /* 0x000fe20000000800 */
[----:B------:R-:W-:Y:S01]  /*67e0*/  UMOV UR6, 0xffffffff ;  /* 0xffffffff00067882 */ /* 0x000fe20000000000 */
[----:B------:R-:W-:Y:S01]  /*67f0*/  BSSY B0, `(.L_x_163) ;  /* 0x00000bf000007945 */ /* 0x000fe20003800000 */
[----:B------:R-:W-:Y:S01]  /*6800*/  USHF.L.U32 UR6, UR6, UR5, URZ ;  /* 0x0000000506067299 */ /* 0x000fe2000800063f */
[C---:B------:R-:W-:Y:S01]  /*6810*/  ISETP.NE.AND P2, PT, R5.reuse, RZ, PT ;  /* 0x000000ff0500720c */ /* 0x040fe20003f45270 */
[----:B------:R-:W-:Y:S01]  /*6820*/  IMAD.MOV.U32 R10, RZ, RZ, 0x1 ;  /* 0x00000001ff0a7424 */ /* 0x000fe200078e00ff */
[----:B------:R-:W-:Y:S01]  /*6830*/  ISETP.NE.OR P0, PT, R5, RZ, !P0 ;  /* 0x000000ff0500720c */ /* 0x000fe20004705670 */
[----:B------:R-:W-:Y:S01]  /*6840*/  IMAD.MOV.U32 R3, RZ, RZ, 0x1 ;  /* 0x00000001ff037424 */ /* 0x000fe200078e00ff */
[----:B------:R-:W-:Y:S01]  /*6850*/  LOP3.LUT R9, R23, 0x2, RZ, 0xfc, !PT ;  /* 0x0000000217097812 */ /* 0x000fe200078efcff */
[----:B------:R-:W-:Y:S01]  /*6860*/  IMAD.MOV.U32 R8, RZ, RZ, RZ ;  /* 0x000000ffff087224 */ /* 0x000fe200078e00ff */
[----:B------:R-:W-:Y:S01]  /*6870*/  ULDC UR4, c[0x0][0x600] ;  /* 0x0001800000047ab9 */ /* 0x000fe20000000800 */
[----:B------:R-:W-:Y:S01]  /*6880*/  UMOV UR7, 0x1 ;  /* 0x0000000100077882 */ /* 0x000fe20000000000 */
[----:B------:R-:W-:-:S02]  /*6890*/  UIADD3 UR19, UR40, 0x1, URZ ;  /* 0x0000000128137890 */ /* 0x000fc4000fffe03f */
[----:B------:R-:W-:Y:S02]  /*68a0*/  UIADD3 UR15, UR4, -0x1, URZ ;  /* 0xffffffff040f7890 */ /* 0x000fe4000fffe03f */
[----:B------:R-:W-:Y:S02]  /*68b0*/  USHF.L.U32 UR17, UR7, UR5, URZ ;  /* 0x0000000507117299 */ /* 0x000fe4000800063f */
[----:B------:R-:W-:Y:S01]  /*68c0*/  ULOP3.LUT UR16, URZ, UR6, URZ, 0x33, !UPT ;  /* 0x000000063f107292 */ /* 0x000fe2000f8e333f */
[----:B------:R-:W-:-:S11]  /*68d0*/  ULDC.64 UR20, c[0x0][0x198] ;  /* 0x0000660000147ab9 */ /* 0x000fd60000000a00 */
.L_x_175:
[----:B------:R-:W-:-:S03]  /*68e0*/  UMOV UR4, 0xffffffff ;  /* 0xffffffff00047882 */ /* 0x000fc60000000000 */
[----:B------:R-:W-:Y:S05]  /*68f0*/  BRA.DIV UR4, `(.L_x_164) ;  /* 0x0000000e04fc7947 */ /* 0x000fea000b800000 */
[----:B------:R-:W-:-:S13]  /*6900*/  ELECT P6, URZ, PT ;  /* 0x00000000003f782f */ /* 0x000fda00038c0000 */
.L_x_189:
[----:B------:R-:W0:Y:S01]  /*6910*/  LDC R4, c[0x0][0x28c] ;  /* 0x0000a300ff047b82 */ /* 0x000e220000000800 */
[----:B------:R-:W-:Y:S01]  /*6920*/  BSSY B1, `(.L_x_165) ;  /* 0x0000037000017945 */ /* 0x000fe20003800000 */
[----:B0-----:R-:W-:-:S13]  /*6930*/  ISETP.LT.OR P6, PT, R4, 0x1, !P6 ;  /* 0x000000010400780c */ /* 0x001fda00077c1670 */
[----:B------:R-:W-:Y:S05]  /*6940*/  @P6 BRA `(.L_x_166) ;  /* 0x0000000000d06947 */ /* 0x000fea0003800000 */
[----:B------:R-:W-:Y:S02]  /*6950*/  IMAD.SHL.U32 R18, R18, 0x80, RZ ;  /* 0x0000008012127824 */ /* 0x000fe400078e00ff */
[----:B------:R-:W-:Y:S02]  /*6960*/  IMAD.SHL.U32 R22, R22, 0x40, RZ ;  /* 0x0000004016167824 */ /* 0x000fe400078e00ff */
[----:B------:R-:W-:Y:S02]  /*6970*/  IMAD.MOV.U32 R13, RZ, RZ, RZ ;  /* 0x000000ffff0d7224 */ /* 0x000fe400078e00ff */
[----:B------:R-:W-:Y:S02]  /*6980*/  IMAD.U32 R14, RZ, RZ, UR19 ;  /* 0x00000013ff0e7e24 */ /* 0x000fe4000f8e00ff */
[----:B------:R-:W-:Y:S02]  /*6990*/  IMAD.MOV.U32 R4, RZ, RZ, R3 ;  /* 0x000000ffff047224 */ /* 0x000fe400078e0003 */
[----:B------:R-:W-:-:S07]  /*69a0*/  IMAD.MOV.U32 R5, RZ, RZ, R8 ;  /* 0x000000ffff057224 */ /* 0x000fce00078e0008 */
.L_x_170:
[----:B------:R-:W0:Y:S01]  /*69b0*/  S2R R7, SR_CgaCtaId ;  /* 0x0000000000077919 */ /* 0x000e220000008800 */
[----:B------:R-:W-:-:S04]  /*69c0*/  MOV R6, 0x400 ;  /* 0x0000040000067802 */ /* 0x000fc80000000f00 */
[----:B0-----:R-:W-:Y:S02]  /*69d0*/  LEA R12, R7, R6, 0x18 ;  /* 0x00000006070c7211 */ /* 0x001fe400078ec0ff */
[----:B------:R-:W-:Y:S01]  /*69e0*/  SHF.L.U32 R6, R4, 0x1f, RZ ;  /* 0x0000001f04067819 */ /* 0x000fe200000006ff */
[----:B------:R-:W0:Y:S02]  /*69f0*/  @!P2 LDC R7, c[0x0][0x500] ;  /* 0x00014000ff07ab82 */ /* 0x000e240000000800 */
[----:B------:R-:W-:-:S04]  /*6a00*/  IMAD R11, R5, 0x8, R12 ;  /* 0x00000008050b7824 */ /* 0x000fc800078e020c */
[----:B------:R-:W1:Y:S02]  /*6a10*/  SYNCS.PHASECHK.TRANS64.TRYWAIT P1, [R11+URZ+0x28], R6 ;  /* 0x000028060b0075a7 */ /* 0x000e64000802017f */
[----:B-1----:R-:W-:Y:S05]  /*6a20*/  @!P1 BRA `(.L_x_167) ;  /* 0x0000000c00d09947 */ /* 0x002fea0003800000 */
.L_x_190:
[----:B-1----:R-:W-:Y:S01]  /*6a30*/  PRMT R6, R9, 0x9910, RZ ;  /* 0x0000991009067816 */ /* 0x002fe200000000ff */
[----:B0-----:R0:W-:Y:S03]  /*6a40*/  @!P2 SYNCS.ARRIVE.TRANS64 RZ, [R11+URZ], R7 ;  /* 0x000000070bffa9a7 */ /* 0x0011e6000800003f */
[----:B------:R-:W-:-:S13]  /*6a50*/  ISETP.NE.AND P1, PT, R6, 0x2, PT ;  /* 0x000000020600780c */ /* 0x000fda0003f25270 */
[----:B0-----:R-:W-:Y:S05]  /*6a60*/  @P1 BRA `(.L_x_168) ;  /* 0x0000000000041947 */ /* 0x001fea0003800000 */
[----:B------:R-:W-:Y:S01]  /*6a70*/  BPT.TRAP 0x1 ;  /* 0x000000040000795c */ /* 0x000fe20000300000 */
.L_x_168:
[----:B------:R-:W-:Y:S05]  /*6a80*/  @P0 BRA `(.L_x_169) ;  /* 0x0000000000040947 */ /* 0x000fea0003800000 */
[----:B------:R-:W-:Y:S01]  /*6a90*/  BPT.TRAP 0x1 ;  /* 0x000000040000795c */ /* 0x000fe20000300000 */
.L_x_169:
[--C-:B------:R-:W-:Y:S01]  /*6aa0*/  IMAD R6, R5, 0x2000, R12.reuse ;  /* 0x0000200005067824 */ /* 0x100fe200078e020c */
[----:B------:R-:W-:Y:S01]  /*6ab0*/  R2UR UR9, R11 ;  /* 0x000000000b0972ca */ /* 0x000fe200000e0000 */
[C---:B------:R-:W-:Y:S01]  /*6ac0*/  IMAD R12, R5.reuse, 0x4000, R12 ;  /* 0x00004000050c7824 */ /* 0x040fe200078e020c */
[----:B------:R-:W-:Y:S01]  /*6ad0*/  UIADD3 UR4, UP0, UR20, 0xf0, URZ ;  /* 0x000000f014047890 */ /* 0x000fe2000ff1e03f */
[----:B------:R-:W-:Y:S01]  /*6ae0*/  VIADD R14, R14, 0xffffffff ;  /* 0xffffffff0e0e7836 */ /* 0x000fe20000000000 */
[----:B------:R-:W-:Y:S01]  /*6af0*/  R2UR UR5, R6 ;  /* 0x00000000060572ca */ /* 0x000fe200000e0000 */
[----:B------:R-:W-:Y:S01]  /*6b00*/  UIADD3 UR22, UP1, UR20, 0x1f0, URZ ;  /* 0x000001f014167890 */ /* 0x000fe2000ff3e03f */
[----:B------:R-:W-:Y:S01]  /*6b10*/  R2UR UR8, R12 ;  /* 0x000000000c0872ca */ /* 0x000fe200000e0000 */
[----:B------:R-:W-:Y:S01]  /*6b20*/  VIADD R5, R5, 0x1 ;  /* 0x0000000105057836 */ /* 0x000fe20000000000 */
[----:B------:R-:W-:Y:S01]  /*6b30*/  R2UR UR11, R22 ;  /* 0x00000000160b72ca */ /* 0x000fe200000e0000 */
[----:B------:R-:W-:Y:S01]  /*6b40*/  UIADD3.X UR23, URZ, UR21, URZ, UP1, !UPT ;  /* 0x000000153f177290 */ /* 0x000fe20008ffe43f */
[----:B------:R-:W-:Y:S01]  /*6b50*/  R2UR UR10, R13 ;  /* 0x000000000d0a72ca */ /* 0x000fe200000e0000 */
[----:B------:R-:W-:Y:S01]  /*6b60*/  UMOV UR6, 0x0 ;  /* 0x0000000000067882 */ /* 0x000fe20000000000 */
[----:B------:R-:W-:Y:S01]  /*6b70*/  R2UR UR12, R19 ;  /* 0x00000000130c72ca */ /* 0x000fe200000e0000 */
[----:B------:R-:W-:Y:S01]  /*6b80*/  UMOV UR7, 0x10000000 ;  /* 0x1000000000077882 */ /* 0x000fe20000000000 */
[----:B------:R-:W-:Y:S01]  /*6b90*/  R2UR UR18, R18 ;  /* 0x00000000121272ca */ /* 0x000fe200000e0000 */
[----:B------:R-:W-:Y:S01]  /*6ba0*/  VIADD R13, R13, 0x40 ;  /* 0x000000400d0d7836 */ /* 0x000fe20000000000 */
[----:B------:R-:W-:Y:S01]  /*6bb0*/  ISETP.GT.AND P3, PT, R14, 0x1, PT ;  /* 0x000000010e00780c */ /* 0x000fe20003f64270 */
[----:B------:R-:W-:Y:S01]  /*6bc0*/  UIADD3 UR13, UR5, 0x180, URZ ;  /* 0x00000180050d7890 */ /* 0x000fe2000fffe03f */
[----:B------:R-:W-:Y:S01]  /*6bd0*/  ISETP.NE.AND P1, PT, R5, 0x5, PT ;  /* 0x000000050500780c */ /* 0x000fe20003f25270 */
[----:B------:R-:W-:-:S02]  /*6be0*/  UIADD3.X UR5, URZ, UR21, URZ, UP0, !UPT ;  /* 0x000000153f057290 */ /* 0x000fc400087fe43f */
[----:B------:R-:W-:Y:S01]  /*6bf0*/  UIADD3 UR14, UR8, 0xa180, URZ ;  /* 0x0000a180080e7890 */ /* 0x000fe2000fffe03f */
[----:B------:R-:W-:Y:S02]  /*6c00*/  SEL R7, RZ, 0x1, P1 ;  /* 0x00000001ff077807 */ /* 0x000fe40000800000 */
[----:B------:R-:W-:Y:S01]  /*6c10*/  UMOV UR8, UR13 ;  /* 0x0000000d00087c82 */ /* 0x000fe20008000000 */
[----:B------:R-:W-:Y:S02]  /*6c20*/  SEL R5, R5, RZ, P1 ;  /* 0x000000ff05057207 */ /* 0x000fe40000800000 */
[----:B------:R-:W-:Y:S01]  /*6c30*/  LOP3.LUT R4, R4, R7, RZ, 0x3c, !PT ;  /* 0x0000000704047212 */ /* 0x000fe200078e3cff */
[----:B------:R0:W-:Y:S02]  /*6c40*/  UTMALDG.3D [UR8], [UR4], desc[UR6] ;  /* 0x00000608040075b4 */ /* 0x0001e40008011000 */
[----:B0-----:R-:W-:Y:S01]  /*6c50*/  UMOV UR8, UR14 ;  /* 0x0000000e00087c82 */ /* 0x001fe20008000000 */
[----:B------:R-:W-:-:S02]  /*6c60*/  UMOV UR11, UR18 ;  /* 0x00000012000b7c82 */ /* 0x000fc40008000000 */
[----:B------:R0:W-:Y:S02]  /*6c70*/  UTMALDG.3D [UR8], [UR22], desc[UR6] ;  /* 0x00000608160075b4 */ /* 0x0001e40008011000 */
[----:B0-----:R-:W-:Y:S05]  /*6c80*/  @P3 BRA `(.L_x_170) ;  /* 0xfffffffc00483947 */ /* 0x001fea000383ffff */
.L_x_166:
[----:B------:R-:W-:Y:S05]  /*6c90*/  BSYNC B1 ;  /* 0x0000000000017941 */ /* 0x000fea0003800000 */
.L_x_165:
[----:B------:R-:W2:Y:S01]  /*6ca0*/  LDL.64 R20, [R1] ;  /* 0x0000000001147983 */ /* 0x000ea20000100a00 */
[----:B------:R-:W-:Y:S01]  /*6cb0*/  LOP3.LUT P4, RZ, R10, 0xff, RZ, 0xc0, !PT ;  /* 0x000000ff0aff7812 */ /* 0x000fe2000788c0ff */
[----:B------:R-:W-:Y:S01]  /*6cc0*/  VIADD R7, R8, UR40 ;  /* 0x0000002808077c36 */ /* 0x000fe20008000000 */
[----:B------:R-:W-:Y:S01]  /*6cd0*/  ULDC.64 UR4, c[0x0][0x650] ;  /* 0x0001940000047ab9 */ /* 0x000fe20000000a00 */
[----:B------:R-:W-:Y:S01]  /*6ce0*/  IMAD.U32 R8, RZ, RZ, UR40 ;  /* 0x00000028ff087e24 */ /* 0x000fe2000f8e00ff */
[----:B------:R-:W-:Y:S01]  /*6cf0*/  UISETP.GE.U32.AND UP0, UPT, UR40, 0x5, UPT ;  /* 0x000000052800788c */ /* 0x000fe2000bf06070 */
[----:B------:R-:W-:Y:S01]  /*6d00*/  BSSY B1, `(.L_x_171) ;  /* 0x000006b000017945 */ /* 0x000fe20003800000 */
[----:B------:R-:W-:Y:S01]  /*6d10*/  ISETP.GT.U32.AND P1, PT, R7, 0x4, PT ;  /* 0x000000040700780c */ /* 0x000fe20003f24070 */
[----:B------:R-:W-:Y:S01]  /*6d20*/  IMAD.MOV.U32 R22, RZ, RZ, -0x1 ;  /* 0xffffffffff167424 */ /* 0x000fe200078e00ff */
[----:B------:R-:W-:Y:S01]  /*6d30*/  PRMT R10, RZ, 0x7610, R10 ;  /* 0x00007610ff0a7816 */ /* 0x000fe2000000000a */
[----:B------:R-:W-:Y:S01]  /*6d40*/  IMAD.MOV.U32 R18, RZ, RZ, -0x1 ;  /* 0xffffffffff127424 */ /* 0x000fe200078e00ff */
[----:B------:R-:W-:Y:S01]  /*6d50*/  ISETP.LT.U32.AND P1, PT, R8, 0x5, P1 ;  /* 0x000000050800780c */ /* 0x000fe20000f21070 */
[----:B------:R-:W-:Y:S01]  /*6d60*/  IMAD.MOV.U32 R19, RZ, RZ, -0x1 ;  /* 0xffffffffff137424 */ /* 0x000fe200078e00ff */
[----:B------:R-:W-:Y:S01]  /*6d70*/  PLOP3.LUT P3, PT, PT, PT, UP0, 0x80, 0x0 ;  /* 0x000000000000781c */ /* 0x000fe20003f6f008 */
[----:B------:R-:W0:Y:S01]  /*6d80*/  @P4 S2R R5, SR_CgaCtaId ;  /* 0x0000000000054919 */ /* 0x000e220000008800 */
[----:B------:R-:W-:-:S04]  /*6d90*/  @P4 MOV R4, 0x400 ;  /* 0x0000040000044802 */ /* 0x000fc80000000f00 */
[----:B0-----:R-:W-:Y:S01]  /*6da0*/  @P4 LEA R6, R5, R4, 0x18 ;  /* 0x0000000405064211 */ /* 0x001fe200078ec0ff */
[----:B------:R-:W-:Y:S01]  /*6db0*/  IMAD.WIDE.U32 R4, R7, -0x33333333, RZ ;  /* 0xcccccccd07047825 */ /* 0x000fe200078e00ff */
[----:B------:R-:W-:Y:S02]  /*6dc0*/  SEL R4, RZ, 0x1, !P1 ;  /* 0x00000001ff047807 */ /* 0x000fe40004800000 */
[----:B------:R0:W-:Y:S02]  /*6dd0*/  @P4 SYNCS.ARRIVE.TRANS64.A1T0 RZ, [R6+URZ+0x88], RZ ;  /* 0x000088ff06ff49a7 */ /* 0x0001e4000810003f */
[----:B------:R-:W-:Y:S02]  /*6de0*/  LOP3.LUT R3, R3, R4, RZ, 0x3c, !PT ;  /* 0x0000000403037212 */ /* 0x000fe400078e3cff */
[----:B------:R-:W-:Y:S02]  /*6df0*/  PRMT R4, RZ, 0x7610, R4 ;  /* 0x00007610ff047816 */ /* 0x000fe40000000004 */
[----:B0-----:R-:W-:-:S04]  /*6e00*/  SHF.R.U32.HI R6, RZ, 0x2, R5 ;  /* 0x00000002ff067819 */ /* 0x001fc80000011605 */
[----:B------:R-:W-:Y:S01]  /*6e10*/  @P3 LOP3.LUT R3, R3, 0x1, R6, 0x78, !PT ;  /* 0x0000000103033812 */ /* 0x000fe200078e7806 */
[----:B------:R-:W-:Y:S01]  /*6e20*/  IMAD R8, R6, -0x5, R7 ;  /* 0xfffffffb06087824 */ /* 0x000fe200078e0207 */
[----:B--2---:R-:W-:-:S04]  /*6e30*/  IADD3 R16, P4, R16, R20, RZ ;  /* 0x0000001410107210 */ /* 0x004fc80007f9e0ff */
[----:B------:R-:W-:Y:S01]  /*6e40*/  ISETP.GE.U32.AND P1, PT, R16, UR4, PT ;  /* 0x0000000410007c0c */ /* 0x000fe2000bf26070 */
[----:B------:R-:W-:-:S05]  /*6e50*/  IMAD.X R17, R17, 0x1, R0, P4 ;  /* 0x0000000111117824 */ /* 0x000fca00020e0600 */
[----:B------:R-:W-:-:S13]  /*6e60*/  ISETP.GE.U32.AND.EX P1, PT, R17, UR5, PT, P1 ;  /* 0x0000000511007c0c */ /* 0x000fda000bf26110 */
[----:B------:R-:W-:Y:S05]  /*6e70*/  @P1 BRA `(.L_x_172) ;  /* 0x00000004004c1947 */ /* 0x000fea0003800000 */
[----:B------:R-:W0:Y:S01]  /*6e80*/  S2R R12, SR_CTAID.X ;  /* 0x00000000000c7919 */ /* 0x000e220000002500 */
[----:B------:R-:W-:Y:S01]  /*6e90*/  ULDC.64 UR4, c[0x0][0x628] ;  /* 0x00018a0000047ab9 */ /* 0x000fe20000000a00 */
[----:B------:R-:W1:Y:S01]  /*6ea0*/  LDC R13, c[0x0][0x144] ;  /* 0x00005100ff0d7b82 */ /* 0x000e620000000800 */
[----:B------:R-:W-:Y:S01]  /*6eb0*/  ISETP.NE.U32.AND P1, PT, RZ, UR4, PT ;  /* 0x00000004ff007c0c */ /* 0x000fe2000bf25070 */
[----:B------:R-:W2:Y:S01]  /*6ec0*/  S2R R11, SR_CTAID.Y ;  /* 0x00000000000b7919 */ /* 0x000ea20000002600 */
[----:B------:R-:W-:Y:S01]  /*6ed0*/  ULDC UR6, c[0x0][0x150] ;  /* 0x0000540000067ab9 */ /* 0x000fe20000000800 */
[----:B------:R-:W-:Y:S01]  /*6ee0*/  ULDC UR7, c[0x0][0x630] ;  /* 0x00018c0000077ab9 */ /* 0x000fe20000000800 */
[----:B------:R-:W-:Y:S01]  /*6ef0*/  ISETP.NE.AND.EX P1, PT, RZ, UR5, PT, P1 ;  /* 0x00000005ff007c0c */ /* 0x000fe2000bf25310 */
[----:B------:R-:W-:Y:S01]  /*6f00*/  IMAD.MOV.U32 R4, RZ, RZ, R16 ;  /* 0x000000ffff047224 */ /* 0x000fe200078e0010 */
[----:B0-----:R-:W-:-:S05]  /*6f10*/  I2FP.F32.U32 R5, R12 ;  /* 0x0000000c00057245 */ /* 0x001fca0000201000 */
[----:B------:R-:W-:Y:S01]  /*6f20*/  FMUL R14, R5, UR6 ;  /* 0x00000006050e7c20 */ /* 0x000fe20008400000 */
[----:B------:R-:W-:-:S05]  /*6f30*/  IMAD.MOV.U32 R5, RZ, RZ, R17 ;  /* 0x000000ffff057224 */ /* 0x000fca00078e0011 */
[----:B--2---:R-:W-:Y:S05]  /*6f40*/  @!P1 BRA `(.L_x_173) ;  /* 0x0000000000289947 */ /* 0x004fea0003800000 */
[----:B------:R-:W-:Y:S02]  /*6f50*/  ULDC UR6, c[0x0][0x634] ;  /* 0x00018d0000067ab9 */ /* 0x000fe40000000800 */
[----:B------:R-:W-:-:S05]  /*6f60*/  IADD3 R5, P1, R16, UR6, RZ ;  /* 0x0000000610057c10 */ /* 0x000fca000ff3e0ff */
[----:B------:R-:W-:-:S04]  /*6f70*/  IMAD.X R15, RZ, RZ, R17, P1 ;  /* 0x000000ffff0f7224 */ /* 0x000fc800008e0611 */
[----:B------:R-:W-:-:S04]  /*6f80*/  IMAD.WIDE.U32 R6, R15, UR4, RZ ;  /* 0x000000040f067c25 */ /* 0x000fc8000f8e00ff */
[----:B------:R-:W-:-:S04]  /*6f90*/  IMAD.WIDE.U32 R6, P1, R5, UR5, R6 ;  /* 0x0000000505067c25 */ /* 0x000fc8000f820006 */
[----:B------:R-:W-:-:S04]  /*6fa0*/  IMAD.WIDE.U32 R4, R5, UR4, RZ ;  /* 0x0000000405047c25 */ /* 0x000fc8000f8e00ff */
[----:B------:R-:W-:Y:S01]  /*6fb0*/  IMAD.MOV.U32 R4, RZ, RZ, R7 ;  /* 0x000000ffff047224 */ /* 0x000fe200078e0007 */
[----:B------:R-:W-:Y:S01]  /*6fc0*/  IADD3 RZ, P3, R5, R6, RZ ;  /* 0x0000000605ff7210 */ /* 0x000fe20007f7e0ff */
[----:B------:R-:W-:-:S04]  /*6fd0*/  IMAD.X R5, RZ, RZ, RZ, P1 ;  /* 0x000000ffff057224 */ /* 0x000fc800008e06ff */
[----:B------:R-:W-:-:S08]  /*6fe0*/  IMAD.WIDE.U32.X R4, R15, UR5, R4, P3 ;  /* 0x000000050f047c25 */ /* 0x000fd000098e0404 */
.L_x_173:
[--C-:B------:R-:W-:Y:S01]  /*6ff0*/  SHF.R.U64 R19, R4, UR7, R5.reuse ;  /* 0x0000000704137c19 */ /* 0x100fe20008001205 */
[----:B------:R-:W0:Y:S01]  /*7000*/  F2I.U32.TRUNC.NTZ R14, R14 ;  /* 0x0000000e000e7305 */ /* 0x000e22000020f000 */
[----:B------:R-:W-:Y:S01]  /*7010*/  SHF.R.U32.HI R4, RZ, UR7, R5 ;  /* 0x00000007ff047c19 */ /* 0x000fe20008011605 */
[----:B------:R-:W-:Y:S01]  /*7020*/  ULDC.64 UR4, c[0x0][0x620] ;  /* 0x0001880000047ab9 */ /* 0x000fe20000000a00 */
[----:B------:R-:W-:Y:S01]  /*7030*/  IADD3 R7, P1, RZ, -R19, RZ ;  /* 0x80000013ff077210 */ /* 0x000fe20007f3e0ff */
[----:B------:R-:W-:Y:S01]  /*7040*/  ULDC.64 UR6, c[0x0][0x640] ;  /* 0x0001900000067ab9 */ /* 0x000fe20000000a00 */
[----:B------:R-:W2:Y:S03]  /*7050*/  LDC R18, c[0x0][0x148] ;  /* 0x00005200ff127b82 */ /* 0x000ea60000000800 */
[----:B------:R-:W-:Y:S01]  /*7060*/  IMAD.X R4, RZ, RZ, ~R4, P1 ;  /* 0x000000ffff047224 */ /* 0x000fe200008e0e04 */
[----:B------:R-:W-:-:S03]  /*7070*/  ISETP.NE.U32.AND P1, PT, RZ, UR6, PT ;  /* 0x00000006ff007c0c */ /* 0x000fc6000bf25070 */
[----:B------:R-:W-:Y:S01]  /*7080*/  IMAD R6, R4, UR4, RZ ;  /* 0x0000000404067c24 */ /* 0x000fe2000f8e02ff */
[----:B------:R-:W-:Y:S01]  /*7090*/  ISETP.NE.AND.EX P1, PT, RZ, UR7, PT, P1 ;  /* 0x00000007ff007c0c */ /* 0x000fe2000bf25310 */
[----:B------:R-:W-:Y:S01]  /*70a0*/  IMAD.WIDE.U32 R4, R7, UR4, R16 ;  /* 0x0000000407047c25 */ /* 0x000fe2000f8e0010 */
[----:B------:R-:W-:-:S03]  /*70b0*/  ULDC UR4, c[0x0][0x618] ;  /* 0x0001860000047ab9 */ /* 0x000fc60000000800 */
[----:B------:R-:W-:Y:S01]  /*70c0*/  IMAD R7, R7, UR5, R6 ;  /* 0x0000000507077c24 */ /* 0x000fe2000f8e0206 */
[----:B------:R-:W-:Y:S01]  /*70d0*/  ULDC UR5, c[0x0][0x154] ;  /* 0x0000550000057ab9 */ /* 0x000fe20000000800 */
[----:B0-----:R-:W-:Y:S02]  /*70e0*/  IMAD.MOV R6, RZ, RZ, -R14 ;  /* 0x000000ffff067224 */ /* 0x001fe400078e0a0e */
[----:B------:R-:W-:Y:S02]  /*70f0*/  IMAD.IADD R5, R5, 0x1, R7 ;  /* 0x0000000105057824 */ /* 0x000fe400078e0207 */
[----:B-1----:R-:W-:Y:S01]  /*7100*/  IMAD R12, R13, R6, R12 ;  /* 0x000000060d0c7224 */ /* 0x002fe200078e020c */
[----:B------:R-:W-:Y:S02]  /*7110*/  I2FP.F32.U32 R6, R11 ;  /* 0x0000000b00067245 */ /* 0x000fe40000201000 */
[--C-:B------:R-:W-:Y:S02]  /*7120*/  SHF.R.U64 R13, R4, UR4, R5.reuse ;  /* 0x00000004040d7c19 */ /* 0x100fe40008001205 */
[----:B------:R-:W-:Y:S01]  /*7130*/  SHF.R.U32.HI R4, RZ, UR4, R5 ;  /* 0x00000004ff047c19 */ /* 0x000fe20008011605 */
[----:B------:R-:W-:Y:S01]  /*7140*/  FMUL R6, R6, UR5 ;  /* 0x0000000506067c20 */ /* 0x000fe20008400000 */
[----:B------:R-:W-:-:S02]  /*7150*/  ULDC UR4, c[0x0][0x608] ;  /* 0x0001820000047ab9 */ /* 0x000fc40000000800 */
[--C-:B------:R-:W-:Y:S01]  /*7160*/  SHF.R.U64 R15, R13, UR4, R4.reuse ;  /* 0x000000040d0f7c19 */ /* 0x100fe20008001204 */
[----:B------:R0:W1:Y:S01]  /*7170*/  F2I.U32.TRUNC.NTZ R20, R6 ;  /* 0x0000000600147305 */ /* 0x000062000020f000 */
[----:B------:R-:W-:Y:S01]  /*7180*/  SHF.R.U32.HI R4, RZ, UR4, R4 ;  /* 0x00000004ff047c19 */ /* 0x000fe20008011604 */
[----:B------:R-:W-:-:S03]  /*7190*/  ULDC UR4, c[0x0][0x658] ;  /* 0x0001960000047ab9 */ /* 0x000fc60000000800 */
[--C-:B------:R-:W-:Y:S02]  /*71a0*/  SHF.R.U64 R14, R15, UR4, R4.reuse ;  /* 0x000000040f0e7c19 */ /* 0x100fe40008001204 */
[----:B------:R-:W-:-:S03]  /*71b0*/  SHF.R.U32.HI R21, RZ, UR4, R4 ;  /* 0x00000004ff157c19 */ /* 0x000fc60008011604 */
[----:B------:R-:W-:Y:S02]  /*71c0*/  IMAD.MOV.U32 R4, RZ, RZ, R14 ;  /* 0x000000ffff047224 */ /* 0x000fe400078e000e */
[----:B------:R-:W-:Y:S01]  /*71d0*/  IMAD.MOV.U32 R5, RZ, RZ, R21 ;  /* 0x000000ffff057224 */ /* 0x000fe200078e0015 */
[----:B0-----:R-:W-:Y:S06]  /*71e0*/  @!P1 BRA `(.L_x_174) ;  /* 0x0000000000289947 */ /* 0x001fec0003800000 */
        /* <DEDUP_REMOVED lines=10> */
.L_x_174:
[----:B------:R-:W-:Y:S01]  /*7290*/  ISETP.NE.AND P1, PT, R2, 0x1, PT ;  /* 0x000000010200780c */ /* 0x000fe20003f25270 */
[----:B------:R-:W-:Y:S01]  /*72a0*/  ULDC UR4, c[0x0][0x648] ;  /* 0x0001920000047ab9 */ /* 0x000fe20000000800 */
[----:B------:R-:W-:Y:S01]  /*72b0*/  LOP3.LUT R15, R15, UR16, RZ, 0xc0, !PT ;  /* 0x000000100f0f7c12 */ /* 0x000fe2000f8ec0ff */
[----:B-1----:R-:W-:Y:S01]  /*72c0*/  IMAD.MOV R20, RZ, RZ, -R20 ;  /* 0x000000ffff147224 */ /* 0x002fe200078e0a14 */
[----:B------:R-:W-:Y:S01]  /*72d0*/  SHF.R.U64 R4, R4, UR4, R5 ;  /* 0x0000000404047c19 */ /* 0x000fe20008001205 */
[----:B------:R-:W-:Y:S01]  /*72e0*/  ULDC UR4, c[0x0][0x638] ;  /* 0x00018e0000047ab9 */ /* 0x000fe20000000800 */
[----:B------:R-:W-:Y:S01]  /*72f0*/  LOP3.LUT R13, R13, UR15, RZ, 0xc0, !PT ;  /* 0x0000000f0d0d7c12 */ /* 0x000fe2000f8ec0ff */
[----:B------:R-:W-:Y:S02]  /*7300*/  ULDC UR5, c[0x0][0x610] ;  /* 0x0001840000057ab9 */ /* 0x000fe40000000800 */
[----:B------:R-:W-:Y:S02]  /*7310*/  IMAD.MOV R5, RZ, RZ, -R4 ;  /* 0x000000ffff057224 */ /* 0x000fe400078e0a04 */
[----:B------:R-:W-:-:S02]  /*7320*/  IMAD R15, R4, UR17, R15 ;  /* 0x00000011040f7c24 */ /* 0x000fc4000f8e020f */
[----:B--2---:R-:W-:Y:S02]  /*7330*/  @P1 IMAD R12, R18, R20, R11 ;  /* 0x00000014120c1224 */ /* 0x004fe400078e020b */
[----:B------:R-:W-:Y:S01]  /*7340*/  IMAD R14, R5, UR4, R14 ;  /* 0x00000004050e7c24 */ /* 0x000fe2000f8e020e */
[----:B------:R-:W-:Y:S01]  /*7350*/  ULDC UR4, c[0x0][0x600] ;  /* 0x0001800000047ab9 */ /* 0x000fe20000000800 */
[----:B------:R-:W-:Y:S02]  /*7360*/  IMAD R12, R15, UR5, R12 ;  /* 0x000000050f0c7c24 */ /* 0x000fe4000f8e020c */
[----:B------:R-:W-:Y:S02]  /*7370*/  IMAD R5, R14, UR4, R13 ;  /* 0x000000040e057c24 */ /* 0x000fe4000f8e020d */
[----:B------:R-:W-:-:S03]  /*7380*/  IMAD.MOV.U32 R4, RZ, RZ, 0x1 ;  /* 0x00000001ff047424 */ /* 0x000fc600078e00ff */
[----:B------:R-:W-:Y:S02]  /*7390*/  SEL R18, R5, R12, !P1 ;  /* 0x0000000c05127207 */ /* 0x000fe40004800000 */
[----:B------:R-:W-:-:S07]  /*73a0*/  SEL R22, R12, R5, !P1 ;  /* 0x000000050c167207 */ /* 0x000fce0004800000 */
.L_x_172:
[----:B------:R-:W-:Y:S05]  /*73b0*/  BSYNC B1 ;  /* 0x0000000000017941 */ /* 0x000fea0003800000 */
.L_x_171:
[----:B------:R-:W-:-:S13]  /*73c0*/  LOP3.LUT P1, RZ, R4, 0xff, RZ, 0xc0, !PT ;  /* 0x000000ff04ff7812 */ /* 0x000fda000782c0ff */
[----:B------:R-:W-:Y:S05]  /*73d0*/  @P1 BRA `(.L_x_175) ;  /* 0xfffffff400401947 */ /* 0x000fea000383ffff */
[----:B------:R-:W-:Y:S05]  /*73e0*/  BSYNC B0 ;  /* 0x0000000000007941 */ /* 0x000fea0003800000 */
.L_x_163:
[----:B------:R-:W-:-:S03]  /*73f0*/  UMOV UR4, 0xffffffff ;  /* 0xffffffff00047882 */ /* 0x000fc60000000000 */
[----:B------:R-:W-:Y:S05]  /*7400*/  BRA.DIV UR4, `(.L_x_176) ;  /* 0x00000006046c7947 */ /* 0x000fea000b800000 */
[----:B------:R-:W-:-:S13]  /*7410*/  ELECT P6, URZ, PT ;  /* 0x00000000003f782f */ /* 0x000fda00038c0000 */
.L_x_193:
[----:B------:R-:W-:Y:S04]  /*7420*/  BSSY B0, `(.L_x_177) ;  /* 0x0000034000007945 */ /* 0x000fe80003800000 */
[----:B------:R-:W-:Y:S05]  /*7430*/  @!P6 BRA `(.L_x_178) ;  /* 0x0000000000c8e947 */ /* 0x000fea0003800000 */
[----:B------:R-:W-:-:S04]  /*7440*/  LOP3.LUT R23, R23, 0x2, RZ, 0xfc, !PT ;  /* 0x0000000217177812 */ /* 0x000fc800078efcff */
[----:B------:R-:W-:-:S13]  /*7450*/  ISETP.NE.AND P0, PT, R23, 0x3, PT ;  /* 0x000000031700780c */ /* 0x000fda0003f05270 */
[----:B------:R-:W-:Y:S05]  /*7460*/  @!P0 BRA `(.L_x_179) ;  /* 0x0000000000048947 */ /* 0x000fea0003800000 */
[----:B------:R-:W-:Y:S01]  /*7470*/  BPT.TRAP 0x1 ;  /* 0x000000040000795c */ /* 0x000fe20000300000 */
.L_x_179:
[----:B------:R-:W0:Y:S01]  /*7480*/  S2R R5, SR_CgaCtaId ;  /* 0x0000000000057919 */ /* 0x000e220000008800 */
[----:B------:R-:W-:Y:S02]  /*7490*/  MOV R0, 0x400 ;  /* 0x0000040000007802 */ /* 0x000fe40000000f00 */
[----:B------:R-:W-:Y:S02]  /*74a0*/  SHF.L.U32 R2, R3, 0x1f, RZ ;  /* 0x0000001f03027819 */ /* 0x000fe400000006ff */
[----:B0-----:R-:W-:-:S05]  /*74b0*/  LEA R5, R5, R0, 0x18 ;  /* 0x0000000005057211 */ /* 0x001fca00078ec0ff */
[----:B------:R-:W-:-:S04]  /*74c0*/  VIADD R5, R5, 0x28 ;  /* 0x0000002805057836 */ /* 0x000fc80000000000 */
[C---:B------:R-:W-:Y:S02]  /*74d0*/  IMAD R7, R8.reuse, 0x8, R5 ;  /* 0x0000000808077824 */ /* 0x040fe400078e0205 */
[----:B------:R-:W-:Y:S02]  /*74e0*/  VIADD R8, R8, 0x1 ;  /* 0x0000000108087836 */ /* 0x000fe40000000000 */
[----:B------:R-:W0:Y:S03]  /*74f0*/  SYNCS.PHASECHK.TRANS64.TRYWAIT P0, [R7+URZ], R2 ;  /* 0x00000002070075a7 */ /* 0x000e26000800017f */
[----:B------:R-:W-:-:S04]  /*7500*/  ISETP.NE.AND P1, PT, R8, 0x5, PT ;  /* 0x000000050800780c */ /* 0x000fc80003f25270 */
[----:B------:R-:W-:Y:S02]  /*7510*/  SEL R0, RZ, 0x1, P1 ;  /* 0x00000001ff007807 */ /* 0x000fe40000800000 */
[----:B------:R-:W-:Y:S02]  /*7520*/  SEL R8, R8, RZ, P1 ;  /* 0x000000ff08087207 */ /* 0x000fe40000800000 */
[----:B------:R-:W-:-:S03]  /*7530*/  LOP3.LUT R9, R3, R0, RZ, 0x3c, !PT ;  /* 0x0000000003097212 */ /* 0x000fc600078e3cff */
[----:B------:R-:W-:Y:S01]  /*7540*/  IMAD R6, R8, 0x8, R5 ;  /* 0x0000000808067824 */ /* 0x000fe200078e0205 */
[----:B------:R-:W-:Y:S01]  /*7550*/  SHF.L.U32 R3, R9, 0x1f, RZ ;  /* 0x0000001f09037819 */ /* 0x000fe200000006ff */
[----:B0-----:R-:W-:Y:S06]  /*7560*/  @!P0 BRA `(.L_x_180) ;  /* 0x0000000400348947 */ /* 0x001fec0003800000 */
.L_x_194:
[----:B------:R-:W1:Y:S01]  /*7570*/  SYNCS.PHASECHK.TRANS64.TRYWAIT P0, [R6+URZ], R3 ;  /* 0x00000003060075a7 */ /* 0x000e62000800017f */
[----:B------:R-:W-:-:S05]  /*7580*/  VIADD R0, R8, 0x1 ;  /* 0x0000000108007836 */ /* 0x000fca0000000000 */
[----:B------:R-:W-:-:S04]  /*7590*/  ISETP.NE.AND P1, PT, R0, 0x5, PT ;  /* 0x000000050000780c */ /* 0x000fc80003f25270 */
[----:B0-----:R-:W-:Y:S02]  /*75a0*/  SEL R2, RZ, 0x1, P1 ;  /* 0x00000001ff027807 */ /* 0x001fe40000800000 */
[----:B------:R-:W-:Y:S02]  /*75b0*/  SEL R0, R0, RZ, P1 ;  /* 0x000000ff00007207 */ /* 0x000fe40000800000 */
[----:B------:R-:W-:-:S03]  /*75c0*/  LOP3.LUT R9, R9, R2, RZ, 0x3c, !PT ;  /* 0x0000000209097212 */ /* 0x000fc600078e3cff */
[----:B------:R-:W-:Y:S01]  /*75d0*/  IMAD R7, R0, 0x8, R5 ;  /* 0x0000000800077824 */ /* 0x000fe200078e0205 */
[----:B------:R-:W-:Y:S01]  /*75e0*/  SHF.L.U32 R4, R9, 0x1f, RZ ;  /* 0x0000001f09047819 */ /* 0x000fe200000006ff */
[----:B-1----:R-:W-:Y:S06]  /*75f0*/  @!P0 BRA `(.L_x_181) ;  /* 0x0000000400248947 */ /* 0x002fec0003800000 */
.L_x_195:
[----:B------:R-:W1:Y:S01]  /*7600*/  SYNCS.PHASECHK.TRANS64.TRYWAIT P0, [R7+URZ], R4 ;  /* 0x00000004070075a7 */ /* 0x000e62000800017f */
[----:B------:R-:W-:-:S05]  /*7610*/  VIADD R0, R0, 0x1 ;  /* 0x0000000100007836 */ /* 0x000fca0000000000 */
[----:B------:R-:W-:-:S04]  /*7620*/  ISETP.NE.AND P1, PT, R0, 0x5, PT ;  /* 0x000000050000780c */ /* 0x000fc80003f25270 */
[----:B------:R-:W-:Y:S02]  /*7630*/  SEL R2, RZ, 0x1, P1 ;  /* 0x00000001ff027807 */ /* 0x000fe40000800000 */
[----:B------:R-:W-:Y:S02]  /*7640*/  SEL R0, R0, RZ, P1 ;  /* 0x000000ff00007207 */ /* 0x000fe40000800000 */
[----:B------:R-:W-:-:S03]  /*7650*/  LOP3.LUT R9, R9, R2, RZ, 0x3c, !PT ;  /* 0x0000000209097212 */ /* 0x000fc600078e3cff */
[----:B0-----:R-:W-:Y:S01]  /*7660*/  IMAD R6, R0, 0x8, R5 ;  /* 0x0000000800067824 */ /* 0x001fe200078e0205 */
[----:B------:R-:W-:Y:S01]  /*7670*/  SHF.L.U32 R3, R9, 0x1f, RZ ;  /* 0x0000001f09037819 */ /* 0x000fe200000006ff */
[----:B-1----:R-:W-:Y:S06]  /*7680*/  @!P0 BRA `(.L_x_182) ;  /* 0x0000000400148947 */ /* 0x002fec0003800000 */
.L_x_196:
[----:B------:R-:W1:Y:S01]  /*7690*/  SYNCS.PHASECHK.TRANS64.TRYWAIT P0, [R6+URZ], R3 ;  /* 0x00000003060075a7 */ /* 0x000e62000800017f */
[----:B------:R-:W-:-:S05]  /*76a0*/  VIADD R0, R0, 0x1 ;  /* 0x0000000100007836 */ /* 0x000fca0000000000 */
[----:B------:R-:W-:-:S04]  /*76b0*/  ISETP.NE.AND P1, PT, R0, 0x5, PT ;  /* 0x000000050000780c */ /* 0x000fc80003f25270 */
[----:B------:R-:W-:Y:S02]  /*76c0*/  SEL R2, RZ, 0x1, P1 ;  /* 0x00000001ff027807 */ /* 0x000fe40000800000 */
[----:B------:R-:W-:Y:S02]  /*76d0*/  SEL R0, R0, RZ, P1 ;  /* 0x000000ff00007207 */ /* 0x000fe40000800000 */
[----:B------:R-:W-:Y:S01]  /*76e0*/  LOP3.LUT R2, R9, R2, RZ, 0x3c, !PT ;  /* 0x0000000209027212 */ /* 0x000fe200078e3cff */
[----:B-1----:R-:W-:Y:S06]  /*76f0*/  @!P0 BRA `(.L_x_183) ;  /* 0x00000004000c8947 */ /* 0x002fec0003800000 */
.L_x_197:
[----:B------:R-:W-:Y:S01]  /*7700*/  IMAD R5, R0, 0x8, R5 ;  /* 0x0000000800057824 */ /* 0x000fe200078e0205 */
[----:B------:R-:W-:-:S07]  /*7710*/  SHF.L.U32 R0, R2, 0x1f, RZ ;  /* 0x0000001f02007819 */ /* 0x000fce00000006ff */
.L_x_184:
[----:B--2---:R2:W3:Y:S02]  /*7720*/  SYNCS.PHASECHK.TRANS64.TRYWAIT P0, [R5+URZ], R0 ;  /* 0x00000000050075a7 */ /* 0x0044e4000800017f */
[----:B---3--:R-:W-:Y:S05]  /*7730*/  @!P0 NANOSLEEP.SYNCS 0x989680 ;  /* 0x009896800000895d */ /* 0x008fea0003900000 */
[----:B------:R-:W3:Y:S02]  /*7740*/  @!P0 SYNCS.PHASECHK.TRANS64 P0, [R5+URZ], R0 ;  /* 0x00000000050085a7 */ /* 0x000ee4000800007f */
[----:B---3--:R-:W-:Y:S05]  /*7750*/  @!P0 BRA `(.L_x_184) ;  /* 0xfffffffc00f08947 */ /* 0x008fea000383ffff */
.L_x_178:
[----:B------:R-:W-:Y:S05]  /*7760*/  BSYNC B0 ;  /* 0x0000000000007941 */ /* 0x000fea0003800000 */
.L_x_177:
[----:B------:R-:W-:Y:S05]  /*7770*/  EXIT ;  /* 0x000000000000794d */ /* 0x000fea0003800000 */
.L_x_15:
[----:B0-----:R-:W-:-:S04]  /*7780*/  IMAD.U32 R3, RZ, RZ, UR43 ;  /* 0x0000002bff037e24 */ /* 0x001fc8000f8e00ff */
[----:B------:R0:W1:Y:S03]  /*7790*/  SYNCS.PHASECHK.TRANS64.TRYWAIT P0, [R3+URZ+-0x8], R0 ;  /* 0xfffff800030075a7 */ /* 0x000066000800017f */
[----:B-1----:R-:W-:Y:S05]  /*77a0*/  @!P0 NANOSLEEP.SYNCS 0x989680 ;  /* 0x009896800000895d */ /* 0x002fea0003900000 */
[----:B------:R-:W1:Y:S02]  /*77b0*/  @!P0 SYNCS.PHASECHK.TRANS64 P0, [R3+URZ+-0x8], R0 ;  /* 0xfffff800030085a7 */ /* 0x000e64000800007f */
[----:B-1----:R-:W-:Y:S05]  /*77c0*/  @!P0 BRA `(.L_x_15) ;  /* 0xfffffffc00ec8947 */ /* 0x002fea000383ffff */
[----:B------:R-:W-:Y:S05]  /*77d0*/  BRA `(.L_x_185) ;  /* 0xffffff9c00647947 */ /* 0x000fea000383ffff */
.L_x_20:
[----:B-1----:R1:W2:Y:S02]  /*77e0*/  SYNCS.PHASECHK.TRANS64.TRYWAIT P1, [R3+URZ], R0 ;  /* 0x00000000030075a7 */ /* 0x0022a4000802017f */
[----:B--2---:R-:W-:Y:S05]  /*77f0*/  @!P1 NANOSLEEP.SYNCS 0x989680 ;  /* 0x009896800000995d */ /* 0x004fea0003900000 */
[----:B------:R-:W2:Y:S02]  /*7800*/  @!P1 SYNCS.PHASECHK.TRANS64 P1, [R3+URZ], R0 ;  /* 0x00000000030095a7 */ /* 0x000ea4000802007f */
[----:B--2---:R-:W-:Y:S05]  /*7810*/  @!P1 BRA `(.L_x_20) ;  /* 0xfffffffc00f09947 */ /* 0x004fea000383ffff */
[----:B------:R-:W-:Y:S05]  /*7820*/  BRA `(.L_x_19) ;  /* 0xffffff9c00d87947 */ /* 0x000fea000383ffff */
.L_x_25:
[----:B-1----:R-:W-:-:S04]  /*7830*/  IMAD.U32 R4, RZ, RZ, UR4 ;  /* 0x00000004ff047e24 */ /* 0x002fc8000f8e00ff */
[----:B------:R1:W2:Y:S03]  /*7840*/  SYNCS.PHASECHK.TRANS64.TRYWAIT P1, [R4+URZ], R3 ;  /* 0x00000003040075a7 */ /* 0x0002a6000802017f */
[----:B--2---:R-:W-:Y:S05]  /*7850*/  @!P1 NANOSLEEP.SYNCS 0x989680 ;  /* 0x009896800000995d */ /* 0x004fea0003900000 */
[----:B------:R-:W2:Y:S02]  /*7860*/  @!P1 SYNCS.PHASECHK.TRANS64 P1, [R4+URZ], R3 ;  /* 0x00000003040095a7 */ /* 0x000ea4000802007f */
[----:B--2---:R-:W-:Y:S05]  /*7870*/  @!P1 BRA `(.L_x_25) ;  /* 0xfffffffc00ec9947 */ /* 0x004fea000383ffff */
[----:B------:R-:W-:Y:S05]  /*7880*/  BRA `(.L_x_24) ;  /* 0xffffffa000a87947 */ /* 0x000fea000383ffff */
.L_x_31:
[----:B0-----:R-:W-:-:S04]  /*7890*/  IMAD.U32 R3, RZ, RZ, UR43 ;  /* 0x0000002bff037e24 */ /* 0x001fc8000f8e00ff */
[----:B------:R0:W1:Y:S03]  /*78a0*/  SYNCS.PHASECHK.TRANS64.TRYWAIT P0, [R3+URZ+0x8], R0 ;  /* 0x00000800030075a7 */ /* 0x000066000800017f */
[----:B-1----:R-:W-:Y:S05]  /*78b0*/  @!P0 NANOSLEEP.SYNCS 0x989680 ;  /* 0x009896800000895d */ /* 0x002fea0003900000 */
[----:B------:R-:W1:Y:S02]  /*78c0*/  @!P0 SYNCS.PHASECHK.TRANS64 P0, [R3+URZ+0x8], R0 ;  /* 0x00000800030085a7 */ /* 0x000e64000800007f */
[----:B-1----:R-:W-:Y:S05]  /*78d0*/  @!P0 BRA `(.L_x_31) ;  /* 0xfffffffc00ec8947 */ /* 0x002fea000383ffff */
[----:B------:R-:W-:Y:S05]  /*78e0*/  BRA `(.L_x_186) ;  /* 0xffffffa400d47947 */ /* 0x000fea000383ffff */
.L_x_164:
[----:B------:R-:W-:Y:S01]  /*78f0*/  BSSY B1, `(.L_x_187) ;  /* 0x0000006000017945 */ /* 0x000fe20003800000 */
[----:B------:R-:W-:-:S07]  /*7900*/  IMAD.MOV.U32 R15, RZ, RZ, -0x1 ;  /* 0xffffffffff0f7424 */ /* 0x000fce00078e00ff */
[----:B-----5:R-:W-:Y:S05]  /*7910*/  WARPSYNC.COLLECTIVE R15, `(.L_x_188) ;  /* 0x000000000f0c7348 */ /* 0x020fea0003c00000 */
[----:B------:R-:W-:Y:S02]  /*7920*/  ELECT P6, UR62, PT ;  /* 0x00000000003e782f */ /* 0x000fe400038c0000 */
[----:B------:R-:W-:Y:S01]  /*7930*/  MOV R14, UR62 ;  /* 0x0000003e000e7c02 */ /* 0x000fe20008000f00 */
[----:B-----5:R-:W-:Y:S10]  /*7940*/  ENDCOLLECTIVE ;  /* 0x000000000000791b */ /* 0x020ff40003800000 */
.L_x_188:
[----:B------:R-:W-:Y:S05]  /*7950*/  BSYNC B1 ;  /* 0x0000000000017941 */ /* 0x000fea0003800000 */
.L_x_187:
[----:B------:R-:W-:Y:S05]  /*7960*/  BRA `(.L_x_189) ;  /* 0xffffffec00e87947 */ /* 0x000fea000383ffff */
.L_x_167:
[----:B-1----:R1:W2:Y:S02]  /*7970*/  SYNCS.PHASECHK.TRANS64.TRYWAIT P1, [R11+URZ+0x28], R6 ;  /* 0x000028060b0075a7 */ /* 0x0022a4000802017f */
[----:B--2---:R-:W-:Y:S05]  /*7980*/  @!P1 NANOSLEEP.SYNCS 0x989680 ;  /* 0x009896800000995d */ /* 0x004fea0003900000 */
[----:B------:R-:W2:Y:S02]  /*7990*/  @!P1 SYNCS.PHASECHK.TRANS64 P1, [R11+URZ+0x28], R6 ;  /* 0x000028060b0095a7 */ /* 0x000ea4000802007f */
[----:B--2---:R-:W-:Y:S05]  /*79a0*/  @!P1 BRA `(.L_x_167) ;  /* 0xfffffffc00f09947 */ /* 0x004fea000383ffff */
[----:B------:R-:W-:Y:S05]  /*79b0*/  BRA `(.L_x_190) ;  /* 0xfffffff0001c7947 */ /* 0x000fea000383ffff */
.L_x_176:
[----:B------:R-:W-:Y:S01]  /*79c0*/  BSSY B0, `(.L_x_191) ;  /* 0x0000006000007945 */ /* 0x000fe20003800000 */
[----:B------:R-:W-:-:S07]  /*79d0*/  IMAD.MOV.U32 R15, RZ, RZ, -0x1 ;  /* 0xffffffffff0f7424 */ /* 0x000fce00078e00ff */
[----:B-----5:R-:W-:Y:S05]  /*79e0*/  WARPSYNC.COLLECTIVE R15, `(.L_x_192) ;  /* 0x000000000f0c7348 */ /* 0x020fea0003c00000 */
[----:B------:R-:W-:Y:S02]  /*79f0*/  ELECT P6, UR62, PT ;  /* 0x00000000003e782f */ /* 0x000fe400038c0000 */
[----:B------:R-:W-:Y:S01]  /*7a00*/  MOV R14, UR62 ;  /* 0x0000003e000e7c02 */ /* 0x000fe20008000f00 */
[----:B-----5:R-:W-:Y:S10]  /*7a10*/  ENDCOLLECTIVE ;  /* 0x000000000000791b */ /* 0x020ff40003800000 */
.L_x_192:
[----:B------:R-:W-:Y:S05]  /*7a20*/  BSYNC B0 ;  /* 0x0000000000007941 */ /* 0x000fea0003800000 */
.L_x_191:
[----:B------:R-:W-:Y:S05]  /*7a30*/  BRA `(.L_x_193) ;  /* 0xfffffff800787947 */ /* 0x000fea000383ffff */
.L_x_180:
[----:B0-----:R0:W1:Y:S02]  /*7a40*/  SYNCS.PHASECHK.TRANS64.TRYWAIT P0, [R7+URZ], R2 ;  /* 0x00000002070075a7 */ /* 0x001064000800017f */
[----:B-1----:R-:W-:Y:S05]  /*7a50*/  @!P0 NANOSLEEP.SYNCS 0x989680 ;  /* 0x009896800000895d */ /* 0x002fea0003900000 */
[----:B------:R-:W1:Y:S02]  /*7a60*/  @!P0 SYNCS.PHASECHK.TRANS64 P0, [R7+URZ], R2 ;  /* 0x00000002070085a7 */ /* 0x000e64000800007f */
[----:B-1----:R-:W-:Y:S05]  /*7a70*/  @!P0 BRA `(.L_x_180) ;  /* 0xfffffffc00f08947 */ /* 0x002fea000383ffff */
[----:B------:R-:W-:Y:S05]  /*7a80*/  BRA `(.L_x_194) ;  /* 0xfffffff800b87947 */ /* 0x000fea000383ffff */
.L_x_181:
[----:B0-----:R0:W1:Y:S02]  /*7a90*/  SYNCS.PHASECHK.TRANS64.TRYWAIT P0, [R6+URZ], R3 ;  /* 0x00000003060075a7 */ /* 0x001064000800017f */
[----:B-1----:R-:W-:Y:S05]  /*7aa0*/  @!P0 NANOSLEEP.SYNCS 0x989680 ;  /* 0x009896800000895d */ /* 0x002fea0003900000 */
[----:B------:R-:W1:Y:S02]  /*7ab0*/  @!P0 SYNCS.PHASECHK.TRANS64 P0, [R6+URZ], R3 ;  /* 0x00000003060085a7 */ /* 0x000e64000800007f */
[----:B-1----:R-:W-:Y:S05]  /*7ac0*/  @!P0 BRA `(.L_x_181) ;  /* 0xfffffffc00f08947 */ /* 0x002fea000383ffff */
[----:B------:R-:W-:Y:S05]  /*7ad0*/  BRA `(.L_x_195) ;  /* 0xfffffff800c87947 */ /* 0x000fea000383ffff */
.L_x_182:
[----:B0-----:R0:W1:Y:S02]  /*7ae0*/  SYNCS.PHASECHK.TRANS64.TRYWAIT P0, [R7+URZ], R4 ;  /* 0x00000004070075a7 */ /* 0x001064000800017f */
[----:B-1----:R-:W-:Y:S05]  /*7af0*/  @!P0 NANOSLEEP.SYNCS 0x989680 ;  /* 0x009896800000895d */ /* 0x002fea0003900000 */
[----:B------:R-:W1:Y:S02]  /*7b00*/  @!P0 SYNCS.PHASECHK.TRANS64 P0, [R7+URZ], R4 ;  /* 0x00000004070085a7 */ /* 0x000e64000800007f */
[----:B-1----:R-:W-:Y:S05]  /*7b10*/  @!P0 BRA `(.L_x_182) ;  /* 0xfffffffc00f08947 */ /* 0x002fea000383ffff */
[----:B------:R-:W-:Y:S05]  /*7b20*/  BRA `(.L_x_196) ;  /* 0xfffffff800d87947 */ /* 0x000fea000383ffff */
.L_x_183:
[----:B-1----:R1:W2:Y:S02]  /*7b30*/  SYNCS.PHASECHK.TRANS64.TRYWAIT P0, [R6+URZ], R3 ;  /* 0x00000003060075a7 */ /* 0x0022a4000800017f */
[----:B--2---:R-:W-:Y:S05]  /*7b40*/  @!P0 NANOSLEEP.SYNCS 0x989680 ;  /* 0x009896800000895d */ /* 0x004fea0003900000 */
[----:B------:R-:W2:Y:S02]  /*7b50*/  @!P0 SYNCS.PHASECHK.TRANS64 P0, [R6+URZ], R3 ;  /* 0x00000003060085a7 */ /* 0x000ea4000800007f */
[----:B--2---:R-:W-:Y:S05]  /*7b60*/  @!P0 BRA `(.L_x_183) ;  /* 0xfffffffc00f08947 */ /* 0x004fea000383ffff */
[----:B------:R-:W-:Y:S05]  /*7b70*/  BRA `(.L_x_197) ;  /* 0xfffffff800e07947 */ /* 0x000fea000383ffff */
.L_x_198:
[----:B------:R-:W-:-:S00]  /*7b80*/  BRA `(.L_x_198) ;  /* 0xfffffffc00fc7947 */ /* 0x000fc0000383ffff */
[----:B------:R-:W-:-:S00]  /*7b90*/  NOP ;  /* 0x0000000000007918 */ /* 0x000fc00000000000 */
        /* <DEDUP_REMOVED lines=14> */
.L_x_199:


//--------------------- .nv.global.init           --------------------------
	.section	.nv.global.init,"aw",@progbits
.nv.global.init:
	.type		$str$22,@object
	.size		$str$22,($str$23 - $str$22)
$str$22:
        /*0000*/ 	.byte	0x6b, 0x5f, 0x74, 0x69, 0x6c, 0x65, 0x5f, 0x63, 0x6f, 0x75, 0x6e, 0x74, 0x20, 0x3e, 0x3d, 0x20
        /*0010*/ 	.byte	0x31, 0x00
	.type		$str$23,@object
	.size		$str$23,(__unnamed_1 - $str$23)
$str$23:
        /*0012*/ 	.byte	0x2f, 0x74, 0x6d, 0x70, 0x2f, 0x63, 0x75, 0x74, 0x6c, 0x61, 0x73, 0x73, 0x5f, 0x73, 0x77, 0x65
        /*0022*/ 	.byte	0x65, 0x70, 0x5f, 0x73, 0x72, 0x63, 0x2f, 0x69, 0x6e, 0x63, 0x6c, 0x75, 0x64, 0x65, 0x2f, 0x63
        /*0032*/ 	.byte	0x75, 0x74, 0x6c, 0x61, 0x73, 0x73, 0x2f, 0x67, 0x65, 0x6d, 0x6d, 0x2f, 0x63, 0x6f, 0x6c, 0x6c
        /*0042*/ 	.byte	0x65, 0x63, 0x74, 0x69, 0x76, 0x65, 0x2f, 0x73, 0x6d, 0x39, 0x30, 0x5f, 0x6d, 0x6d, 0x61, 0x5f
        /*0052*/ 	.byte	0x74, 0x6d, 0x61, 0x5f, 0x67, 0x6d, 0x6d, 0x61, 0x5f, 0x73, 0x73, 0x5f, 0x77, 0x61, 0x72, 0x70
        /*0062*/ 	.byte	0x73, 0x70, 0x65, 0x63, 0x69, 0x61, 0x6c, 0x69, 0x7a, 0x65, 0x64, 0x2e, 0x68, 0x70, 0x70, 0x00
	.type		__unnamed_1,@object
	.size		__unnamed_1,(.L_0 - __unnamed_1)
__unnamed_1:
        /*0072*/ 	.byte	0x76, 0x6f, 0x69, 0x64, 0x20, 0x63, 0x75, 0x74, 0x6c, 0x61, 0x73, 0x73, 0x3a, 0x3a, 0x67, 0x65
        /* <DEDUP_REMOVED lines=180> */
        /*0bc2*/ 	.byte	0x00
.L_0:


//--------------------- .nv.shared._ZN7cutlass13device_kernelINS_4gemm6kernel13GemmUniversalIN4cute5tupleIJiiiiEEENS1_10collective13CollectiveMmaINS1_34MainloopSm90TmaGmmaWarpSpecializedILi5ENS5_IJNS4_1CILi1EEESB_SB_EEENS1_32KernelTmaWarpSpecializedPingpongEEENS5_IJNSA_ILi64EEENSA_ILi128EEESF_EEENS_10bfloat16_tENS5_IJlSB_lEEESI_SJ_NS4_8TiledMMAINS4_8MMA_AtomIJNS4_4SM904GMMA28MMA_64x128x16_F32BF16BF16_SSILNSN_5MajorE0ELSP_0ELNSN_7ScaleInE1ELSQ_1EEEEEENS4_6LayoutISC_NS5_IJNSA_ILi0EEESU_SU_EEEEENS5_IJNS4_10UnderscoreESX_SX_EEEEENS4_13SM90_TMA_LOADENS4_14ComposedLayoutINS4_7SwizzleILi3ELi4ELi3EEENS4_18smem_ptr_flag_bitsILi16EEENST_INS5_IJNSA_ILi8EEESF_EEENS5_IJSF_SB_EEEEEEEvNS4_8identityES10_S1A_vS1B_EENS_8epilogue10collective6detail29Sm90TmaWarpSpecializedAdapterINS1E_15DefaultEpilogueISI_SJ_SJ_NS1D_6thread17LinearCombinationISI_Li1EffLNS1I_9ScaleType4KindE0ELNS_15FloatRoundStyleE2ESI_EENS1_15EpilogueDefaultEEEEEvvEEEEvNT_6ParamsE --------------------------
	.section	.nv.shared._ZN7cutlass13device_kernelINS_4gemm6kernel13GemmUniversalIN4cute5tupleIJiiiiEEENS1_10collective13CollectiveMmaINS1_34MainloopSm90TmaGmmaWarpSpecializedILi5ENS5_IJNS4_1CILi1EEESB_SB_EEENS1_32KernelTmaWarpSpecializedPingpongEEENS5_IJNSA_ILi64EEENSA_ILi128EEESF_EEENS_10bfloat16_tENS5_IJlSB_lEEESI_SJ_NS4_8TiledMMAINS4_8MMA_AtomIJNS4_4SM904GMMA28MMA_64x128x16_F32BF16BF16_SSILNSN_5MajorE0ELSP_0ELNSN_7ScaleInE1ELSQ_1EEEEEENS4_6LayoutISC_NS5_IJNSA_ILi0EEESU_SU_EEEEENS5_IJNS4_10UnderscoreESX_SX_EEEEENS4_13SM90_TMA_LOADENS4_14ComposedLayoutINS4_7SwizzleILi3ELi4ELi3EEENS4_18smem_ptr_flag_bitsILi16EEENST_INS5_IJNSA_ILi8EEESF_EEENS5_IJSF_SB_EEEEEEEvNS4_8identityES10_S1A_vS1B_EENS_8epilogue10collective6detail29Sm90TmaWarpSpecializedAdapterINS1E_15DefaultEpilogueISI_SJ_SJ_NS1D_6thread17LinearCombinationISI_Li1EffLNS1I_9ScaleType4KindE0ELNS_15FloatRoundStyleE2ESI_EENS1_15EpilogueDefaultEEEEEvvEEEEvNT_6ParamsE,"aw",@nobits
	.sectionflags	@""
	.align	16
	.zero		1024


//--------------------- .nv.shared.reserved.0     --------------------------
	.section	.nv.shared.reserved.0,"aw",@nobits
	.weak		__nv_reservedSMEM_offset_0_alias
	.size		__nv_reservedSMEM_offset_0_alias, 0, 0
	.other		__nv_reservedSMEM_offset_0_alias,@"STO_CUDA_RESERVED_SHARED STV_DEFAULT"
__nv_reservedSMEM_offset_0_alias:
	.zero		0


//--------------------- .nv.global                --------------------------
	.section	.nv.global,"aw",@nobits
.nv.global:
	.type		_ZN39_INTERNAL_f433a828_4_k_cu_bb12411d_33024cute1_E,@object
	.size		_ZN39_INTERNAL_f433a828_4_k_cu_bb12411d_33024cute1_E,(_ZN39_INTERNAL_f433a828_4_k_cu_bb12411d_33024cuda3std3__45__cpo6cbeginE - _ZN39_INTERNAL_f433a828_4_k_cu_bb12411d_33024cute1_E)
_ZN39_INTERNAL_f433a828_4_k_cu_bb12411d_33024cute1_E:
	.zero		1
	.type		_ZN39_INTERNAL_f433a828_4_k_cu_bb12411d_33024cuda3std3__45__cpo6cbeginE,@object
	.size		_ZN39_INTERNAL_f433a828_4_k_cu_bb12411d_33024cuda3std3__45__cpo6cbeginE,(_ZN39_INTERNAL_f433a828_4_k_cu_bb12411d_33024cuda3std3__48in_placeE - _ZN39_INTERNAL_f433a828_4_k_cu_bb12411d_33024cuda3std3__45__cpo6cbeginE)
_ZN39_INTERNAL_f433a828_4_k_cu_bb12411d_33024cuda3std3__45__cpo6cbeginE:
	.zero		1
	.type		_ZN39_INTERNAL_f433a828_4_k_cu_bb12411d_33024cuda3std3__48in_placeE,@object
	.size		_ZN39_INTERNAL_f433a828_4_k_cu_bb12411d_33024cuda3std3__48in_placeE,(_ZN39_INTERNAL_f433a828_4_k_cu_bb12411d_33024cuda3std6ranges3__45__cpo9iter_moveE - _ZN39_INTERNAL_f433a828_4_k_cu_bb12411d_33024cuda3std3__48in_placeE)
_ZN39_INTERNAL_f433a828_4_k_cu_bb12411d_33024cuda3std3__48in_placeE:
	.zero		1
	.type		_ZN39_INTERNAL_f433a828_4_k_cu_bb12411d_33024cuda3std6ranges3__45__cpo9iter_moveE,@object
	.size		_ZN39_INTERNAL_f433a828_4_k_cu_bb12411d_33024cuda3std6ranges3__45__cpo9iter_moveE,(_ZN39_INTERNAL_f433a828_4_k_cu_bb12411d_33024cuda3std3__45__cpo5beginE - _ZN39_INTERNAL_f433a828_4_k_cu_bb12411d_33024cuda3std6ranges3__45__cpo9iter_moveE)
_ZN39_INTERNAL_f433a828_4_k_cu_bb12411d_33024cuda3std6ranges3__45__cpo9iter_moveE:
	.zero		1
	.type		_ZN39_INTERNAL_f433a828_4_k_cu_bb12411d_33024cuda3std3__45__cpo5beginE,@object
	.size		_ZN39_INTERNAL_f433a828_4_k_cu_bb12411d_33024cuda3std3__45__cpo5beginE,(_ZN39_INTERNAL_f433a828_4_k_cu_bb12411d_33024cuda3std3__441_GLOBAL__N__f433a828_4_k_cu_bb12411d_33026ignoreE - _ZN39_INTERNAL_f433a828_4_k_cu_bb12411d_33024cuda3std3__45__cpo5beginE)
_ZN39_INTERNAL_f433a828_4_k_cu_bb12411d_33024cuda3std3__45__cpo5beginE:
	.zero		1
	.type		_ZN39_INTERNAL_f433a828_4_k_cu_bb12411d_33024cuda3std3__441_GLOBAL__N__f433a828_4_k_cu_bb12411d_33026ignoreE,@object
	.size		_ZN39_INTERNAL_f433a828_4_k_cu_bb12411d_33024cuda3std3__441_GLOBAL__N__f433a828_4_k_cu_bb12411d_33026ignoreE,(_ZN39_INTERNAL_f433a828_4_k_cu_bb12411d_33024cute7productE - _ZN39_INTERNAL_f433a828_4_k_cu_bb12411d_33024cuda3std3__441_GLOBAL__N__f433a828_4_k_cu_bb12411d_33026ignoreE)
_ZN39_INTERNAL_f433a828_4_k_cu_bb12411d_33024cuda3std3__441_GLOBAL__N__f433a828_4_k_cu_bb12411d_33026ignoreE:
	.zero		1
	.type		_ZN39_INTERNAL_f433a828_4_k_cu_bb12411d_33024cute7productE,@object
	.size		_ZN39_INTERNAL_f433a828_4_k_cu_bb12411d_33024cute7productE,(_ZN39_INTERNAL_f433a828_4_k_cu_bb12411d_33024cuda3std3__45__cpo3endE - _ZN39_INTERNAL_f433a828_4_k_cu_bb12411d_33024cute7productE)
_ZN39_INTERNAL_f433a828_4_k_cu_bb12411d_33024cute7productE:
	.zero		1
	.type		_ZN39_INTERNAL_f433a828_4_k_cu_bb12411d_33024cuda3std3__45__cpo3endE,@object
	.size		_ZN39_INTERNAL_f433a828_4_k_cu_bb12411d_33024cuda3std3__45__cpo3endE,(_ZN39_INTERNAL_f433a828_4_k_cu_bb12411d_33024cuda3std3__419piecewise_constructE - _ZN39_INTERNAL_f433a828_4_k_cu_bb12411d_33024cuda3std3__45__cpo3endE)
_ZN39_INTERNAL_f433a828_4_k_cu_bb12411d_33024cuda3std3__45__cpo3endE:
	.zero		1
	.type		_ZN39_INTERNAL_f433a828_4_k_cu_bb12411d_33024cuda3std3__419piecewise_constructE,@object
	.size		_ZN39_INTERNAL_f433a828_4_k_cu_bb12411d_33024cuda3std3__419piecewise_constructE,(_ZN39_INTERNAL_f433a828_4_k_cu_bb12411d_33024cuda3std3__45__cpo4cendE - _ZN39_INTERNAL_f433a828_4_k_cu_bb12411d_33024cuda3std3__419piecewise_constructE)
_ZN39_INTERNAL_f433a828_4_k_cu_bb12411d_33024cuda3std3__419piecewise_constructE:
	.zero		1
	.type		_ZN39_INTERNAL_f433a828_4_k_cu_bb12411d_33024cuda3std3__45__cpo4cendE,@object
	.size		_ZN39_INTERNAL_f433a828_4_k_cu_bb12411d_33024cuda3std3__45__cpo4cendE,(_ZN39_INTERNAL_f433a828_4_k_cu_bb12411d_33024cuda3std6ranges3__45__cpo4swapE - _ZN39_INTERNAL_f433a828_4_k_cu_bb12411d_33024cuda3std3__45__cpo4cendE)
_ZN39_INTERNAL_f433a828_4_k_cu_bb12411d_33024cuda3std3__45__cpo4cendE:
	.zero		1
	.type		_ZN39_INTERNAL_f433a828_4_k_cu_bb12411d_33024cuda3std6ranges3__45__cpo4swapE,@object
	.size		_ZN39_INTERNAL_f433a828_4_k_cu_bb12411d_33024cuda3std6ranges3__45__cpo4swapE,(.L_8 - _ZN39_INTERNAL_f433a828_4_k_cu_bb12411d_33024cuda3std6ranges3__45__cpo4swapE)
_ZN39_INTERNAL_f433a828_4_k_cu_bb12411d_33024cuda3std6ranges3__45__cpo4swapE:
	.zero		1
.L_8:


//--------------------- .nv.constant0._ZN7cutlass13device_kernelINS_4gemm6kernel13GemmUniversalIN4cute5tupleIJiiiiEEENS1_10collective13CollectiveMmaINS1_34MainloopSm90TmaGmmaWarpSpecializedILi5ENS5_IJNS4_1CILi1EEESB_SB_EEENS1_32KernelTmaWarpSpecializedPingpongEEENS5_IJNSA_ILi64EEENSA_ILi128EEESF_EEENS_10bfloat16_tENS5_IJlSB_lEEESI_SJ_NS4_8TiledMMAINS4_8MMA_AtomIJNS4_4SM904GMMA28MMA_64x128x16_F32BF16BF16_SSILNSN_5MajorE0ELSP_0ELNSN_7ScaleInE1ELSQ_1EEEEEENS4_6LayoutISC_NS5_IJNSA_ILi0EEESU_SU_EEEEENS5_IJNS4_10UnderscoreESX_SX_EEEEENS4_13SM90_TMA_LOADENS4_14ComposedLayoutINS4_7SwizzleILi3ELi4ELi3EEENS4_18smem_ptr_flag_bitsILi16EEENST_INS5_IJNSA_ILi8EEESF_EEENS5_IJSF_SB_EEEEEEEvNS4_8identityES10_S1A_vS1B_EENS_8epilogue10collective6detail29Sm90TmaWarpSpecializedAdapterINS1E_15DefaultEpilogueISI_SJ_SJ_NS1D_6thread17LinearCombinationISI_Li1EffLNS1I_9ScaleType4KindE0ELNS_15FloatRoundStyleE2ESI_EENS1_15EpilogueDefaultEEEEEvvEEEEvNT_6ParamsE --------------------------
	.section	.nv.constant0._ZN7cutlass13device_kernelINS_4gemm6kernel13GemmUniversalIN4cute5tupleIJiiiiEEENS1_10collective13CollectiveMmaINS1_34MainloopSm90TmaGmmaWarpSpecializedILi5ENS5_IJNS4_1CILi1EEESB_SB_EEENS1_32KernelTmaWarpSpecializedPingpongEEENS5_IJNSA_ILi64EEENSA_ILi128EEESF_EEENS_10bfloat16_tENS5_IJlSB_lEEESI_SJ_NS4_8TiledMMAINS4_8MMA_AtomIJNS4_4SM904GMMA28MMA_64x128x16_F32BF16BF16_SSILNSN_5MajorE0ELSP_0ELNSN_7ScaleInE1ELSQ_1EEEEEENS4_6LayoutISC_NS5_IJNSA_ILi0EEESU_SU_EEEEENS5_IJNS4_10UnderscoreESX_SX_EEEEENS4_13SM90_TMA_LOADENS4_14ComposedLayoutINS4_7SwizzleILi3ELi4ELi3EEENS4_18smem_ptr_flag_bitsILi16EEENST_INS5_IJNSA_ILi8EEESF_EEENS5_IJSF_SB_EEEEEEEvNS4_8identityES10_S1A_vS1B_EENS_8epilogue10collective6detail29Sm90TmaWarpSpecializedAdapterINS1E_15DefaultEpilogueISI_SJ_SJ_NS1D_6thread17LinearCombinationISI_Li1EffLNS1I_9ScaleType4KindE0ELNS_15FloatRoundStyleE2ESI_EENS1_15EpilogueDefaultEEEEEvvEEEEvNT_6ParamsE,"a",@progbits
	.sectionflags	@""
	.align	4
.nv.constant0._ZN7cutlass13device_kernelINS_4gemm6kernel13GemmUniversalIN4cute5tupleIJiiiiEEENS1_10collective13CollectiveMmaINS1_34MainloopSm90TmaGmmaWarpSpecializedILi5ENS5_IJNS4_1CILi1EEESB_SB_EEENS1_32KernelTmaWarpSpecializedPingpongEEENS5_IJNSA_ILi64EEENSA_ILi128EEESF_EEENS_10bfloat16_tENS5_IJlSB_lEEESI_SJ_NS4_8TiledMMAINS4_8MMA_AtomIJNS4_4SM904GMMA28MMA_64x128x16_F32BF16BF16_SSILNSN_5MajorE0ELSP_0ELNSN_7ScaleInE1ELSQ_1EEEEEENS4_6LayoutISC_NS5_IJNSA_ILi0EEESU_SU_EEEEENS5_IJNS4_10UnderscoreESX_SX_EEEEENS4_13SM90_TMA_LOADENS4_14ComposedLayoutINS4_7SwizzleILi3ELi4ELi3EEENS4_18smem_ptr_flag_bitsILi16EEENST_INS5_IJNSA_ILi8EEESF_EEENS5_IJSF_SB_EEEEEEEvNS4_8identityES10_S1A_vS1B_EENS_8epilogue10collective6detail29Sm90TmaWarpSpecializedAdapterINS1E_15DefaultEpilogueISI_SJ_SJ_NS1D_6thread17LinearCombinationISI_Li1EffLNS1I_9ScaleType4KindE0ELNS_15FloatRoundStyleE2ESI_EENS1_15EpilogueDefaultEEEEEvvEEEEvNT_6ParamsE:
	.zero		1664


//--------------------- SYMBOLS --------------------------

	.type		.nv.reservedSmem.offset0,@object
	.size		.nv.reservedSmem.offset0,0x4
	.type		__assertfail,@function
